	.target	sm_90a

	.elftype	@"ET_EXEC"


//--------------------- .note.nv.tkinfo           --------------------------
	.section	.note.nv.tkinfo,"",@"SHT_NOTE"
	.sectionflags	@"SHF_NOTE_NV_TKINFO"
	.tkinfo
        /*0018*/ 	.word	0x00000002
        /*0030*/ 	.string	""
        /*0030*/ 	.string	"ptxas"
        /*0030*/ 	.string	"Cuda compilation tools, release 13.0, V13.0.88"
        /*0030*/ 	.string	"Build cuda_13.0.r13.0/compiler.36424714_0"
        /*0030*/ 	.string	"-arch sm_90a -m 64 "



//--------------------- .note.nv.cuinfo           --------------------------
	.section	.note.nv.cuinfo,"",@"SHT_NOTE"
	.sectionflags	@"SHF_NOTE_NV_CUINFO"
        /*0018*/ 	.short	0x0002
        /*001a*/ 	.short	0x005a
        /*001c*/ 	.short	0x0082
	.zero		2


//--------------------- .nv.info                  --------------------------
	.section	.nv.info,"",@"SHT_CUDA_INFO"
	.align	4


	//----- nvinfo : EIATTR_REGCOUNT
	.align		4
        /*0000*/ 	.byte	0x04, 0x2f
        /*0002*/ 	.short	(.L_16 - .L_15)
	.align		4
.L_15:
        /*0004*/ 	.word	index@(_ZN7cutlass13device_kernelINS_4fmha6kernel13FmhaKernelTmaINS1_10collective15FmhaMainloopTmaINS_6half_tEfN4cute5tupleIJNS7_1CILi64EEENS9_ILi128EEENS9_ILi80EEEEEENS4_14ResidualFusionEJEEENS4_15FmhaFwdEpilogueIS6_fNS8_IJSA_SC_SB_EEEEEJEEEEEvNT_6ParamsE)
        /*0008*/ 	.word	0x00000096


	//----- nvinfo : EIATTR_FRAME_SIZE
	.align		4
.L_16:
        /*000c*/ 	.byte	0x04, 0x11
        /*000e*/ 	.short	(.L_18 - .L_17)
	.align		4
.L_17:
        /*0010*/ 	.word	index@($__internal_0_$__cuda_sm20_rcp_rn_f32_slowpath)
        /*0014*/ 	.word	0x00000000


	//----- nvinfo : EIATTR_FRAME_SIZE
	.align		4
.L_18:
        /*0018*/ 	.byte	0x04, 0x11
        /*001a*/ 	.short	(.L_20 - .L_19)
	.align		4
.L_19:
        /*001c*/ 	.word	index@(_ZN7cutlass13device_kernelINS_4fmha6kernel13FmhaKernelTmaINS1_10collective15FmhaMainloopTmaINS_6half_tEfN4cute5tupleIJNS7_1CILi64EEENS9_ILi128EEENS9_ILi80EEEEEENS4_14ResidualFusionEJEEENS4_15FmhaFwdEpilogueIS6_fNS8_IJSA_SC_SB_EEEEEJEEEEEvNT_6ParamsE)
        /*0020*/ 	.word	0x00000000


	//----- nvinfo : EIATTR_MIN_STACK_SIZE
	.align		4
.L_20:
        /*0024*/ 	.byte	0x04, 0x12
        /*0026*/ 	.short	(.L_22 - .L_21)
	.align		4
.L_21:
        /*0028*/ 	.word	index@(_ZN7cutlass13device_kernelINS_4fmha6kernel13FmhaKernelTmaINS1_10collective15FmhaMainloopTmaINS_6half_tEfN4cute5tupleIJNS7_1CILi64EEENS9_ILi128EEENS9_ILi80EEEEEENS4_14ResidualFusionEJEEENS4_15FmhaFwdEpilogueIS6_fNS8_IJSA_SC_SB_EEEEEJEEEEEvNT_6ParamsE)
        /*002c*/ 	.word	0x00000000
.L_22:


//--------------------- .nv.compat                --------------------------
	.section	.nv.compat,"",@"SHT_CUDA_COMPAT_INFO"
	.align	4
        /*0000*/ 	.byte	0x02, 0x09, 0x01, 0x00, 0x02, 0x02, 0x04, 0x00, 0x02, 0x05, 0x05, 0x00, 0x03, 0x07, 0x01, 0x01
        /*0010*/ 	.byte	0x02, 0x03, 0x01, 0x00, 0x02, 0x06, 0x01, 0x00, 0x04, 0x0b, 0x08, 0x00, 0x00, 0x00, 0x00, 0x00
        /*0020*/ 	.byte	0x00, 0x00, 0x00, 0x00


//--------------------- .nv.info._ZN7cutlass13device_kernelINS_4fmha6kernel13FmhaKernelTmaINS1_10collective15FmhaMainloopTmaINS_6half_tEfN4cute5tupleIJNS7_1CILi64EEENS9_ILi128EEENS9_ILi80EEEEEENS4_14ResidualFusionEJEEENS4_15FmhaFwdEpilogueIS6_fNS8_IJSA_SC_SB_EEEEEJEEEEEvNT_6ParamsE --------------------------
	.section	.nv.info._ZN7cutlass13device_kernelINS_4fmha6kernel13FmhaKernelTmaINS1_10collective15FmhaMainloopTmaINS_6half_tEfN4cute5tupleIJNS7_1CILi64EEENS9_ILi128EEENS9_ILi80EEEEEENS4_14ResidualFusionEJEEENS4_15FmhaFwdEpilogueIS6_fNS8_IJSA_SC_SB_EEEEEJEEEEEvNT_6ParamsE,"",@"SHT_CUDA_INFO"
	.sectionflags	@""
	.align	4


	//----- nvinfo : EIATTR_CUDA_API_VERSION
	.align		4
        /*0000*/ 	.byte	0x04, 0x37
        /*0002*/ 	.short	(.L_24 - .L_23)
.L_23:
        /*0004*/ 	.word	0x00000082


	//----- nvinfo : EIATTR_KPARAM_INFO
	.align		4
.L_24:
        /*0008*/ 	.byte	0x04, 0x17
        /*000a*/ 	.short	(.L_26 - .L_25)
.L_25:
        /*000c*/ 	.word	0x00000000
        /*0010*/ 	.short	0x0000
        /*0012*/ 	.short	0x0070
        /*0014*/ 	.byte	0x00, 0xf0, 0x01, 0x20


	//----- nvinfo : EIATTR_SPARSE_MMA_MASK
	.align		4
.L_26:
        /*0018*/ 	.byte	0x03, 0x50
        /*001a*/ 	.short	0x0000


	//----- nvinfo : EIATTR_MAXREG_COUNT
	.align		4
        /*001c*/ 	.byte	0x03, 0x1b
        /*001e*/ 	.short	0x00ff


	//----- nvinfo : EIATTR_NUM_BARRIERS
	.align		4
        /*0020*/ 	.byte	0x02, 0x4c
        /*0022*/ 	.byte	0x02
	.zero		1


	//----- nvinfo : EIATTR_EXTERNS
	.align		4
        /*0024*/ 	.byte	0x04, 0x0f
        /*0026*/ 	.short	(.L_28 - .L_27)


	//   ....[0]....
	.align		4
.L_27:
        /*0028*/ 	.word	index@(__assertfail)


	//----- nvinfo : EIATTR_MERCURY_ISA_VERSION
	.align		4
.L_28:
        /*002c*/ 	.byte	0x03, 0x5f
        /*002e*/ 	.short	0x0101


	//----- nvinfo : EIATTR_COOP_GROUP_MASK_REGIDS
	.align		4
        /*0030*/ 	.byte	0x04, 0x29
        /*0032*/ 	.short	(.L_30 - .L_29)


	//   ....[0]....
.L_29:
        /*0034*/ 	.word	0xffffffff


	//   ....[1]....
        /*0038*/ 	.word	0xffffffff


	//   ....[2]....
        /*003c*/ 	.word	0xffffffff


	//   ....[3]....
        /*0040*/ 	.word	0xffffffff


	//   ....[4]....
        /*0044*/ 	.word	0xffffffff


	//   ....[5]....
        /*0048*/ 	.word	0xffffffff


	//   ....[6]....
        /*004c*/ 	.word	0xffffffff


	//   ....[7]....
        /*0050*/ 	.word	0xffffffff


	//   ....[8]....
        /*0054*/ 	.word	0xffffffff


	//   ....[9]....
        /*0058*/ 	.word	0xffffffff


	//   ....[10]....
        /*005c*/ 	.word	0xffffffff


	//   ....[11]....
        /*0060*/ 	.word	0xffffffff


	//   ....[12]....
        /*0064*/ 	.word	0xffffffff


	//   ....[13]....
        /*0068*/ 	.word	0xffffffff


	//   ....[14]....
        /*006c*/ 	.word	0xffffffff


	//   ....[15]....
        /*0070*/ 	.word	0xffffffff


	//   ....[16]....
        /*0074*/ 	.word	0xffffffff


	//   ....[17]....
        /*0078*/ 	.word	0xffffffff


	//   ....[18]....
        /*007c*/ 	.word	0xffffffff


	//   ....[19]....
        /*0080*/ 	.word	0xffffffff


	//   ....[20]....
        /*0084*/ 	.word	0xffffffff


	//----- nvinfo : EIATTR_COOP_GROUP_INSTR_OFFSETS
	.align		4
.L_30:
        /*0088*/ 	.byte	0x04, 0x28
        /*008a*/ 	.short	(.L_32 - .L_31)


	//   ....[0]....
.L_31:
        /*008c*/ 	.word	0x00000050


	//   ....[1]....
        /*0090*/ 	.word	0x00000140


	//   ....[2]....
        /*0094*/ 	.word	0x00000270


	//   ....[3]....
        /*0098*/ 	.word	0x00000410


	//   ....[4]....
        /*009c*/ 	.word	0x000005b0


	//   ....[5]....
        /*00a0*/ 	.word	0x00002c10


	//   ....[6]....
        /*00a4*/ 	.word	0x00002cf0


	//   ....[7]....
        /*00a8*/ 	.word	0x00002d50


	//   ....[8]....
        /*00ac*/ 	.word	0x00002e50


	//   ....[9]....
        /*00b0*/ 	.word	0x000063a0


	//   ....[10]....
        /*00b4*/ 	.word	0x000063c0


	//   ....[11]....
        /*00b8*/ 	.word	0x000063f0


	//   ....[12]....
        /*00bc*/ 	.word	0x00006400


	//   ....[13]....
        /*00c0*/ 	.word	0x0000a920


	//   ....[14]....
        /*00c4*/ 	.word	0x0000a950


	//   ....[15]....
        /*00c8*/ 	.word	0x0000a9a0


	//   ....[16]....
        /*00cc*/ 	.word	0x0000a9b0


	//   ....[17]....
        /*00d0*/ 	.word	0x0000deb0


	//   ....[18]....
        /*00d4*/ 	.word	0x0000def0


	//   ....[19]....
        /*00d8*/ 	.word	0x0000df40


	//   ....[20]....
        /*00dc*/ 	.word	0x0000df50


	//----- nvinfo : EIATTR_SYSCALL_OFFSETS
	.align		4
.L_32:
        /*00e0*/ 	.byte	0x04, 0x46
        /*00e2*/ 	.short	(.L_34 - .L_33)


	//   ....[0]....
.L_33:
        /*00e4*/ 	.word	0x0000e910


	//   ....[1]....
        /*00e8*/ 	.word	0x0000ea30


	//----- nvinfo : EIATTR_MBARRIER_INSTR_OFFSETS
	.align		4
.L_34:
        /*00ec*/ 	.byte	0x04, 0x39
        /*00ee*/ 	.short	(.L_36 - .L_35)


	//   ....[0]....
.L_35:
        /*00f0*/ 	.word	0x00000240
        /*00f4*/ 	.word	0x000000ff
        /*00f8*/ 	.word	0x00016840
        /*00fc*/ 	.short	0x0100
        /*00fe*/ 	.byte	0x08
	.zero		1


	//   ....[1]....
        /*0100*/ 	.word	0x00000250
        /*0104*/ 	.word	0x000000ff
        /*0108*/ 	.word	0x00016848
        /*010c*/ 	.short	0x0100
        /*010e*/ 	.byte	0x08
	.zero		1


	//   ....[2]....
        /*0110*/ 	.word	0x00000380
        /*0114*/ 	.word	0x000000ff
        /*0118*/ 	.word	0x00016800
        /*011c*/ 	.short	0x0100
        /*011e*/ 	.byte	0x08
	.zero		1


	//   ....[3]....
        /*0120*/ 	.word	0x00000390
        /*0124*/ 	.word	0x000000ff
        /*0128*/ 	.word	0x00016820
        /*012c*/ 	.short	0x0100
        /*012e*/ 	.byte	0x08
	.zero		1


	//   ....[4]....
        /*0130*/ 	.word	0x000003a0
        /*0134*/ 	.word	0x000000ff
        /*0138*/ 	.word	0x00016808
        /*013c*/ 	.short	0x0100
        /*013e*/ 	.byte	0x08
	.zero		1


	//   ....[5]....
        /*0140*/ 	.word	0x000003b0
        /*0144*/ 	.word	0x000000ff
        /*0148*/ 	.word	0x00016828
        /*014c*/ 	.short	0x0100
        /*014e*/ 	.byte	0x08
	.zero		1


	//   ....[6]....
        /*0150*/ 	.word	0x000003c0
        /*0154*/ 	.word	0x000000ff
        /*0158*/ 	.word	0x00016810
        /*015c*/ 	.short	0x0100
        /*015e*/ 	.byte	0x08
	.zero		1


	//   ....[7]....
        /*0160*/ 	.word	0x000003d0
        /*0164*/ 	.word	0x000000ff
        /*0168*/ 	.word	0x00016830
        /*016c*/ 	.short	0x0100
        /*016e*/ 	.byte	0x08
	.zero		1


	//   ....[8]....
        /*0170*/ 	.word	0x000003e0
        /*0174*/ 	.word	0x000000ff
        /*0178*/ 	.word	0x00016818
        /*017c*/ 	.short	0x0100
        /*017e*/ 	.byte	0x08
	.zero		1


	//   ....[9]....
        /*0180*/ 	.word	0x000003f0
        /*0184*/ 	.word	0x000000ff
        /*0188*/ 	.word	0x00016838
        /*018c*/ 	.short	0x0100
        /*018e*/ 	.byte	0x08
	.zero		1


	//   ....[10]....
        /*0190*/ 	.word	0x00000520
        /*0194*/ 	.word	0x000000ff
        /*0198*/ 	.word	0x00016850
        /*019c*/ 	.short	0x0100
        /*019e*/ 	.byte	0x08
	.zero		1


	//   ....[11]....
        /*01a0*/ 	.word	0x00000530
        /*01a4*/ 	.word	0x000000ff
        /*01a8*/ 	.word	0x00016870
        /*01ac*/ 	.short	0x0100
        /*01ae*/ 	.byte	0x08
	.zero		1


	//   ....[12]....
        /*01b0*/ 	.word	0x00000540
        /*01b4*/ 	.word	0x000000ff
        /*01b8*/ 	.word	0x00016858
        /*01bc*/ 	.short	0x0100
        /*01be*/ 	.byte	0x08
	.zero		1


	//   ....[13]....
        /*01c0*/ 	.word	0x00000550
        /*01c4*/ 	.word	0x000000ff
        /*01c8*/ 	.word	0x00016878
        /*01cc*/ 	.short	0x0100
        /*01ce*/ 	.byte	0x08
	.zero		1


	//   ....[14]....
        /*01d0*/ 	.word	0x00000560
        /*01d4*/ 	.word	0x000000ff
        /*01d8*/ 	.word	0x00016860
        /*01dc*/ 	.short	0x0100
        /*01de*/ 	.byte	0x08
	.zero		1


	//   ....[15]....
        /*01e0*/ 	.word	0x00000570
        /*01e4*/ 	.word	0x000000ff
        /*01e8*/ 	.word	0x00016880
        /*01ec*/ 	.short	0x0100
        /*01ee*/ 	.byte	0x08
	.zero		1


	//   ....[16]....
        /*01f0*/ 	.word	0x00000580
        /*01f4*/ 	.word	0x000000ff
        /*01f8*/ 	.word	0x00016868
        /*01fc*/ 	.short	0x0100
        /*01fe*/ 	.byte	0x08
	.zero		1


	//   ....[17]....
        /*0200*/ 	.word	0x00000590
        /*0204*/ 	.word	0x000000ff
        /*0208*/ 	.word	0x00016888
        /*020c*/ 	.short	0x0100
        /*020e*/ 	.byte	0x08
	.zero		1


	//   ....[18]....
        /*0210*/ 	.word	0x000006f0
        /*0214*/ 	.word	0x00000003
        /*0218*/ 	.word	0x00016848
        /*021c*/ 	.short	0x010a
        /*021e*/ 	.byte	0x3f
	.zero		1


	//   ....[19]....
        /*0220*/ 	.word	0x00000b60
        /*0224*/ 	.word	0x00000003
        /*0228*/ 	.word	0x00016820
        /*022c*/ 	.short	0x010a
        /*022e*/ 	.byte	0x3f
	.zero		1


	//   ....[20]....
        /*0230*/ 	.word	0x00000e90
        /*0234*/ 	.word	0x00000002
        /*0238*/ 	.word	0x00016820
        /*023c*/ 	.short	0x010a
        /*023e*/ 	.byte	0x3f
	.zero		1


	//   ....[21]....
        /*0240*/ 	.word	0x00001270
        /*0244*/ 	.word	0x00000003
        /*0248*/ 	.word	0x00016820
        /*024c*/ 	.short	0x010a
        /*024e*/ 	.byte	0x3f
	.zero		1


	//   ....[22]....
        /*0250*/ 	.word	0x000015c0
        /*0254*/ 	.word	0x00000003
        /*0258*/ 	.word	0x00016820
        /*025c*/ 	.short	0x010a
        /*025e*/ 	.byte	0x3f
	.zero		1


	//   ....[23]....
        /*0260*/ 	.word	0x000019b0
        /*0264*/ 	.word	0x00000002
        /*0268*/ 	.word	0x00016840
        /*026c*/ 	.short	0x010a
        /*026e*/ 	.byte	0x3f
	.zero		1


	//   ....[24]....
        /*0270*/ 	.word	0x000019d0
        /*0274*/ 	.word	0x00000002
        /*0278*/ 	.word	0x00016800
        /*027c*/ 	.short	0x010a
        /*027e*/ 	.byte	0x3f
	.zero		1


	//   ....[25]....
        /*0280*/ 	.word	0x00003b50
        /*0284*/ 	.word	0x00000002
        /*0288*/ 	.word	0x00016808
        /*028c*/ 	.short	0x010a
        /*028e*/ 	.byte	0x3f
	.zero		1


	//   ....[26]....
        /*0290*/ 	.word	0x00005850
        /*0294*/ 	.word	0x00000018
        /*0298*/ 	.word	0x00000000
        /*029c*/ 	.short	0x0101
        /*029e*/ 	.byte	0x3f
	.zero		1


	//   ....[27]....
        /*02a0*/ 	.word	0x00005900
        /*02a4*/ 	.word	0x00000015
        /*02a8*/ 	.word	0x00016800
        /*02ac*/ 	.short	0x010a
        /*02ae*/ 	.byte	0x3f
	.zero		1


	//   ....[28]....
        /*02b0*/ 	.word	0x00005ba0
        /*02b4*/ 	.word	0x00000014
        /*02b8*/ 	.word	0x00016820
        /*02bc*/ 	.short	0x010a
        /*02be*/ 	.byte	0x3f
	.zero		1


	//   ....[29]....
        /*02c0*/ 	.word	0x00006490
        /*02c4*/ 	.word	0x00000084
        /*02c8*/ 	.word	0x00000000
        /*02cc*/ 	.short	0x0101
        /*02ce*/ 	.byte	0x3f
	.zero		1


	//   ....[30]....
        /*02d0*/ 	.word	0x000064e0
        /*02d4*/ 	.word	0x00000087
        /*02d8*/ 	.word	0x00016800
        /*02dc*/ 	.short	0x010a
        /*02de*/ 	.byte	0x3f
	.zero		1


	//   ....[31]....
        /*02e0*/ 	.word	0x000090d0
        /*02e4*/ 	.word	0x00000018
        /*02e8*/ 	.word	0x00000000
        /*02ec*/ 	.short	0x0101
        /*02ee*/ 	.byte	0x3f
	.zero		1


	//   ....[32]....
        /*02f0*/ 	.word	0x00009180
        /*02f4*/ 	.word	0x00000017
        /*02f8*/ 	.word	0x00016820
        /*02fc*/ 	.short	0x010a
        /*02fe*/ 	.byte	0x3f
	.zero		1


	//   ....[33]....
        /*0300*/ 	.word	0x000095f0
        /*0304*/ 	.word	0x00000015
        /*0308*/ 	.word	0x00016800
        /*030c*/ 	.short	0x010a
        /*030e*/ 	.byte	0x3f
	.zero		1


	//   ....[34]....
        /*0310*/ 	.word	0x00009900
        /*0314*/ 	.word	0x00000014
        /*0318*/ 	.word	0x00016820
        /*031c*/ 	.short	0x010a
        /*031e*/ 	.byte	0x3f
	.zero		1


	//   ....[35]....
        /*0320*/ 	.word	0x0000a960
        /*0324*/ 	.word	0x00000044
        /*0328*/ 	.word	0x00000000
        /*032c*/ 	.short	0x0101
        /*032e*/ 	.byte	0x3f
	.zero		1


	//   ....[36]....
        /*0330*/ 	.word	0x0000a970
        /*0334*/ 	.word	0x0000004f
        /*0338*/ 	.word	0x00016800
        /*033c*/ 	.short	0x010a
        /*033e*/ 	.byte	0x3f
	.zero		1


	//   ....[37]....
        /*0340*/ 	.word	0x0000d990
        /*0344*/ 	.word	0x00000006
        /*0348*/ 	.word	0x00000000
        /*034c*/ 	.short	0x0101
        /*034e*/ 	.byte	0x3f
	.zero		1


	//   ....[38]....
        /*0350*/ 	.word	0x0000da10
        /*0354*/ 	.word	0x00000006
        /*0358*/ 	.word	0x00016820
        /*035c*/ 	.short	0x010a
        /*035e*/ 	.byte	0x3f
	.zero		1


	//   ....[39]....
        /*0360*/ 	.word	0x0000f6f0
        /*0364*/ 	.word	0x00000003
        /*0368*/ 	.word	0x00016848
        /*036c*/ 	.short	0x010a
        /*036e*/ 	.byte	0x3f
	.zero		1


	//   ....[40]....
        /*0370*/ 	.word	0x0000f740
        /*0374*/ 	.word	0x00000003
        /*0378*/ 	.word	0x00016820
        /*037c*/ 	.short	0x010a
        /*037e*/ 	.byte	0x3f
	.zero		1


	//   ....[41]....
        /*0380*/ 	.word	0x0000f790
        /*0384*/ 	.word	0x00000002
        /*0388*/ 	.word	0x00016820
        /*038c*/ 	.short	0x010a
        /*038e*/ 	.byte	0x3f
	.zero		1


	//   ....[42]....
        /*0390*/ 	.word	0x0000f7e0
        /*0394*/ 	.word	0x00000003
        /*0398*/ 	.word	0x00016820
        /*039c*/ 	.short	0x010a
        /*039e*/ 	.byte	0x3f
	.zero		1


	//   ....[43]....
        /*03a0*/ 	.word	0x0000f830
        /*03a4*/ 	.word	0x00000003
        /*03a8*/ 	.word	0x00016820
        /*03ac*/ 	.short	0x010a
        /*03ae*/ 	.byte	0x3f
	.zero		1


	//   ....[44]....
        /*03b0*/ 	.word	0x0000f880
        /*03b4*/ 	.word	0x00000002
        /*03b8*/ 	.word	0x00016840
        /*03bc*/ 	.short	0x010a
        /*03be*/ 	.byte	0x3f
	.zero		1


	//   ....[45]....
        /*03c0*/ 	.word	0x0000f8d0
        /*03c4*/ 	.word	0x00000002
        /*03c8*/ 	.word	0x00016800
        /*03cc*/ 	.short	0x010a
        /*03ce*/ 	.byte	0x3f
	.zero		1


	//   ....[46]....
        /*03d0*/ 	.word	0x0000f920
        /*03d4*/ 	.word	0x00000002
        /*03d8*/ 	.word	0x00016808
        /*03dc*/ 	.short	0x010a
        /*03de*/ 	.byte	0x3f
	.zero		1


	//   ....[47]....
        /*03e0*/ 	.word	0x0000f970
        /*03e4*/ 	.word	0x00000015
        /*03e8*/ 	.word	0x00016800
        /*03ec*/ 	.short	0x010a
        /*03ee*/ 	.byte	0x3f
	.zero		1


	//   ....[48]....
        /*03f0*/ 	.word	0x0000f9c0
        /*03f4*/ 	.word	0x00000014
        /*03f8*/ 	.word	0x00016820
        /*03fc*/ 	.short	0x010a
        /*03fe*/ 	.byte	0x3f
	.zero		1


	//   ....[49]....
        /*0400*/ 	.word	0x0000fa10
        /*0404*/ 	.word	0x00000087
        /*0408*/ 	.word	0x00016800
        /*040c*/ 	.short	0x010a
        /*040e*/ 	.byte	0x3f
	.zero		1


	//   ....[50]....
        /*0410*/ 	.word	0x0000fa60
        /*0414*/ 	.word	0x00000017
        /*0418*/ 	.word	0x00016820
        /*041c*/ 	.short	0x010a
        /*041e*/ 	.byte	0x3f
	.zero		1


	//   ....[51]....
        /*0420*/ 	.word	0x0000fab0
        /*0424*/ 	.word	0x00000015
        /*0428*/ 	.word	0x00016800
        /*042c*/ 	.short	0x010a
        /*042e*/ 	.byte	0x3f
	.zero		1


	//   ....[52]....
        /*0430*/ 	.word	0x0000fb00
        /*0434*/ 	.word	0x00000014
        /*0438*/ 	.word	0x00016820
        /*043c*/ 	.short	0x010a
        /*043e*/ 	.byte	0x3f
	.zero		1


	//   ....[53]....
        /*0440*/ 	.word	0x0000fb50
        /*0444*/ 	.word	0x0000004f
        /*0448*/ 	.word	0x00016800
        /*044c*/ 	.short	0x010a
        /*044e*/ 	.byte	0x3f
	.zero		1


	//   ....[54]....
        /*0450*/ 	.word	0x0000fba0
        /*0454*/ 	.word	0x00000006
        /*0458*/ 	.word	0x00016820
        /*045c*/ 	.short	0x010a
        /*045e*/ 	.byte	0x3f
	.zero		1


	//----- nvinfo : EIATTR_NUM_MBARRIERS
	.align		4
.L_36:
        /*0460*/ 	.byte	0x03, 0x38
        /*0462*/ 	.short	0x0012


	//----- nvinfo : EIATTR_EXIT_INSTR_OFFSETS
	.align		4
        /*0464*/ 	.byte	0x04, 0x1c
        /*0466*/ 	.short	(.L_38 - .L_37)


	//   ....[0]....
.L_37:
        /*0468*/ 	.word	0x0000f6e0


	//----- nvinfo : EIATTR_MAX_THREADS
	.align		4
.L_38:
        /*046c*/ 	.byte	0x04, 0x05
        /*046e*/ 	.short	(.L_40 - .L_39)
.L_39:
        /*0470*/ 	.word	0x00000080
        /*0474*/ 	.word	0x00000001
        /*0478*/ 	.word	0x00000001


	//----- nvinfo : EIATTR_CRS_STACK_SIZE
	.align		4
.L_40:
        /*047c*/ 	.byte	0x04, 0x1e
        /*047e*/ 	.short	(.L_42 - .L_41)
.L_41:
        /*0480*/ 	.word	0x00000000


	//----- nvinfo : EIATTR_CBANK_PARAM_SIZE
	.align		4
.L_42:
        /*0484*/ 	.byte	0x03, 0x19
        /*0486*/ 	.short	0x0870


	//----- nvinfo : EIATTR_PARAM_CBANK
	.align		4
        /*0488*/ 	.byte	0x04, 0x0a
        /*048a*/ 	.short	(.L_44 - .L_43)
	.align		4
.L_43:
        /*048c*/ 	.word	index@(.nv.constant0._ZN7cutlass13device_kernelINS_4fmha6kernel13FmhaKernelTmaINS1_10collective15FmhaMainloopTmaINS_6half_tEfN4cute5tupleIJNS7_1CILi64EEENS9_ILi128EEENS9_ILi80EEEEEENS4_14ResidualFusionEJEEENS4_15FmhaFwdEpilogueIS6_fNS8_IJSA_SC_SB_EEEEEJEEEEEvNT_6ParamsE)
        /*0490*/ 	.short	0x0210
        /*0492*/ 	.short	0x0870


	//----- nvinfo : EIATTR_SW_WAR
	.align		4
.L_44:
        /*0494*/ 	.byte	0x04, 0x36
        /*0496*/ 	.short	(.L_46 - .L_45)
.L_45:
        /*0498*/ 	.word	0x00000008
.L_46:


//--------------------- .nv.callgraph             --------------------------
	.section	.nv.callgraph,"",@"SHT_CUDA_CALLGRAPH"
	.align	4
	.sectionentsize	8
	.align		4
        /*0000*/ 	.word	0x00000000
	.align		4
        /*0004*/ 	.word	0xffffffff
	.align		4
        /*0008*/ 	.word	index@(_ZN7cutlass13device_kernelINS_4fmha6kernel13FmhaKernelTmaINS1_10collective15FmhaMainloopTmaINS_6half_tEfN4cute5tupleIJNS7_1CILi64EEENS9_ILi128EEENS9_ILi80EEEEEENS4_14ResidualFusionEJEEENS4_15FmhaFwdEpilogueIS6_fNS8_IJSA_SC_SB_EEEEEJEEEEEvNT_6ParamsE)
	.align		4
        /*000c*/ 	.word	index@(__assertfail)
	.align		4
        /*0010*/ 	.word	0x00000000
	.align		4
        /*0014*/ 	.word	0xfffffffe
	.align		4
        /*0018*/ 	.word	0x00000000
	.align		4
        /*001c*/ 	.word	0xfffffffd
	.align		4
        /*0020*/ 	.word	0x00000000
	.align		4
        /*0024*/ 	.word	0xfffffffc


//--------------------- .nv.constant4             --------------------------
	.section	.nv.constant4,"a",@progbits
	.align	8
	.align		8
.nv.constant4:
        /*0000*/ 	.dword	__assertfail
	.align		8
        /*0008*/ 	.dword	__unnamed_1
	.align		8
        /*0010*/ 	.dword	__unnamed_2
	.align		8
        /*0018*/ 	.dword	_ZN39_INTERNAL_ad18dd5f_4_k_cu_c1f9ad17_31444cuda3std3__45__cpo5beginE
	.align		8
        /*0020*/ 	.dword	_ZN39_INTERNAL_ad18dd5f_4_k_cu_c1f9ad17_31444cuda3std3__45__cpo3endE
	.align		8
        /*0028*/ 	.dword	_ZN39_INTERNAL_ad18dd5f_4_k_cu_c1f9ad17_31444cuda3std3__45__cpo6cbeginE
	.align		8
        /*0030*/ 	.dword	_ZN39_INTERNAL_ad18dd5f_4_k_cu_c1f9ad17_31444cuda3std3__45__cpo4cendE
	.align		8
        /*0038*/ 	.dword	_ZN39_INTERNAL_ad18dd5f_4_k_cu_c1f9ad17_31444cuda3std3__441_GLOBAL__N__ad18dd5f_4_k_cu_c1f9ad17_31446ignoreE
	.align		8
        /*0040*/ 	.dword	_ZN39_INTERNAL_ad18dd5f_4_k_cu_c1f9ad17_31444cuda3std3__419piecewise_constructE
	.align		8
        /*0048*/ 	.dword	_ZN39_INTERNAL_ad18dd5f_4_k_cu_c1f9ad17_31444cuda3std3__48in_placeE
	.align		8
        /*0050*/ 	.dword	_ZN39_INTERNAL_ad18dd5f_4_k_cu_c1f9ad17_31444cuda3std6ranges3__45__cpo4swapE
	.align		8
        /*0058*/ 	.dword	_ZN39_INTERNAL_ad18dd5f_4_k_cu_c1f9ad17_31444cuda3std6ranges3__45__cpo9iter_moveE
	.align		8
        /*0060*/ 	.dword	_ZN39_INTERNAL_ad18dd5f_4_k_cu_c1f9ad17_31444cute7productE
	.align		8
        /*0068*/ 	.dword	_ZN39_INTERNAL_ad18dd5f_4_k_cu_c1f9ad17_31444cute1_E
	.align		8
        /*0070*/ 	.dword	$str$23
	.align		8
        /*0078*/ 	.dword	$str$24


//--------------------- .text._ZN7cutlass13device_kernelINS_4fmha6kernel13FmhaKernelTmaINS1_10collective15FmhaMainloopTmaINS_6half_tEfN4cute5tupleIJNS7_1CILi64EEENS9_ILi128EEENS9_ILi80EEEEEENS4_14ResidualFusionEJEEENS4_15FmhaFwdEpilogueIS6_fNS8_IJSA_SC_SB_EEEEEJEEEEEvNT_6ParamsE --------------------------
	.section	.text._ZN7cutlass13device_kernelINS_4fmha6kernel13FmhaKernelTmaINS1_10collective15FmhaMainloopTmaINS_6half_tEfN4cute5tupleIJNS7_1CILi64EEENS9_ILi128EEENS9_ILi80EEEEEENS4_14ResidualFusionEJEEENS4_15FmhaFwdEpilogueIS6_fNS8_IJSA_SC_SB_EEEEEJEEEEEvNT_6ParamsE,"ax",@progbits
	.align	128
.text._ZN7cutlass13device_kernelINS_4fmha6kernel13FmhaKernelTmaINS1_10collective15FmhaMainloopTmaINS_6half_tEfN4cute5tupleIJNS7_1CILi64EEENS9_ILi128EEENS9_ILi80EEEEEENS4_14ResidualFusionEJEEENS4_15FmhaFwdEpilogueIS6_fNS8_IJSA_SC_SB_EEEEEJEEEEEvNT_6ParamsE:
        .type           _ZN7cutlass13device_kernelINS_4fmha6kernel13FmhaKernelTmaINS1_10collective15FmhaMainloopTmaINS_6half_tEfN4cute5tupleIJNS7_1CILi64EEENS9_ILi128EEENS9_ILi80EEEEEENS4_14ResidualFusionEJEEENS4_15FmhaFwdEpilogueIS6_fNS8_IJSA_SC_SB_EEEEEJEEEEEvNT_6ParamsE,@function
        .size           _ZN7cutlass13device_kernelINS_4fmha6kernel13FmhaKernelTmaINS1_10collective15FmhaMainloopTmaINS_6half_tEfN4cute5tupleIJNS7_1CILi64EEENS9_ILi128EEENS9_ILi80EEEEEENS4_14ResidualFusionEJEEENS4_15FmhaFwdEpilogueIS6_fNS8_IJSA_SC_SB_EEEEEJEEEEEvNT_6ParamsE,(.L_x_99 - _ZN7cutlass13device_kernelINS_4fmha6kernel13FmhaKernelTmaINS1_10collective15FmhaMainloopTmaINS_6half_tEfN4cute5tupleIJNS7_1CILi64EEENS9_ILi128EEENS9_ILi80EEEEEENS4_14ResidualFusionEJEEENS4_15FmhaFwdEpilogueIS6_fNS8_IJSA_SC_SB_EEEEEJEEEEEvNT_6ParamsE)
        .other          _ZN7cutlass13device_kernelINS_4fmha6kernel13FmhaKernelTmaINS1_10collective15FmhaMainloopTmaINS_6half_tEfN4cute5tupleIJNS7_1CILi64EEENS9_ILi128EEENS9_ILi80EEEEEENS4_14ResidualFusionEJEEENS4_15FmhaFwdEpilogueIS6_fNS8_IJSA_SC_SB_EEEEEJEEEEEvNT_6ParamsE,@"STO_CUDA_ENTRY STV_DEFAULT"
_ZN7cutlass13device_kernelINS_4fmha6kernel13FmhaKernelTmaINS1_10collective15FmhaMainloopTmaINS_6half_tEfN4cute5tupleIJNS7_1CILi64EEENS9_ILi128EEENS9_ILi80EEEEEENS4_14ResidualFusionEJEEENS4_15FmhaFwdEpilogueIS6_fNS8_IJSA_SC_SB_EEEEEJEEEEEvNT_6ParamsE:
[----:B------:R-:W1:Y:S01]  /*0000*/  LDC R1, c[0x0][0x28] ;  /* 0x00000a00ff017b82 */ /* 0x000e620000000800 */
[----:B------:R-:W2:Y:S01]  /*0010*/  S2R R16, SR_TID.X ;  /* 0x0000000000107919 */ /* 0x000ea20000002100 */
[----:B------:R-:W-:Y:S01]  /*0020*/  ELECT P0, URZ, PT ;  /* 0x00000000003f782f */ /* 0x000fe20003800000 */
[----:B------:R-:W-:Y:S01]  /*0030*/  BSSY B0, `(.L_x_0) ;  /* 0x0000010000007945 */ /* 0x000fe20003800000 */
[----:B--2---:R-:W-:-:S05]  /*0040*/  SHF.R.U32.HI R9, RZ, 0x5, R16 ;  /* 0x00000005ff097819 */ /* 0x004fca0000011610 */
[----:B------:R-:W2:Y:S02]  /*0050*/  SHFL.IDX PT, R0, R9, RZ, 0x1f ;  /* 0x00001fff09007589 */ /* 0x000ea400000e0000 */
[----:B--2---:R-:W-:-:S13]  /*0060*/  ISETP.NE.OR P0, PT, R0, RZ, !P0 ;  /* 0x000000ff0000720c */ /* 0x004fda0004705670 */
[----:B-1----:R-:W-:Y:S05]  /*0070*/  @P0 BRA `(.L_x_1) ;  /* 0x00000000002c0947 */ /* 0x002fea0003800000 */
[----:B------:R-:W-:Y:S02]  /*0080*/  ULDC.64 UR4, c[0x0][0x198] ;  /* 0x0000660000047ab9 */ /* 0x000fe40000000a00 */
[----:B------:R-:W-:Y:S02]  /*0090*/  UIADD3 UR6, UP0, UR4, 0xf0, URZ ;  /* 0x000000f004067890 */ /* 0x000fe4000ff1e03f */
[----:B------:R-:W-:Y:S02]  /*00a0*/  UIADD3 UR8, UP1, UR4, 0x1f0, URZ ;  /* 0x000001f004087890 */ /* 0x000fe4000ff3e03f */
[----:B------:R-:W-:Y:S02]  /*00b0*/  UIADD3 UR4, UP2, UR4, 0x2f0, URZ ;  /* 0x000002f004047890 */ /* 0x000fe4000ff5e03f */
[----:B------:R-:W-:Y:S02]  /*00c0*/  UIADD3.X UR7, URZ, UR5, URZ, UP0, !UPT ;  /* 0x000000053f077290 */ /* 0x000fe400087fe43f */
[----:B------:R-:W-:-:S02]  /*00d0*/  UIADD3.X UR9, URZ, UR5, URZ, UP1, !UPT ;  /* 0x000000053f097290 */ /* 0x000fc40008ffe43f */
[----:B------:R-:W-:-:S05]  /*00e0*/  UIADD3.X UR5, URZ, UR5, URZ, UP2, !UPT ;  /* 0x000000053f057290 */ /* 0x000fca00097fe43f */
[----:B------:R1:W-:Y:S02]  /*00f0*/  UTMACCTL.PF [UR6] ;  /* 0x00000000060079b9 */ /* 0x0003e40008040000 */
[----:B------:R1:W-:Y:S02]  /*0100*/  UTMACCTL.PF [UR8] ;  /* 0x00000000080079b9 */ /* 0x0003e40008040000 */
[----:B------:R1:W-:Y:S02]  /*0110*/  UTMACCTL.PF [UR4] ;  /* 0x00000000040079b9 */ /* 0x0003e40008040000 */
[----:B-1----:R-:W-:Y:S01]  /*0120*/  NOP ;  /* 0x0000000000007918 */ /* 0x002fe20000000000 */
.L_x_1:
[----:B------:R-:W-:Y:S05]  /*0130*/  BSYNC B0 ;  /* 0x0000000000007941 */ /* 0x000fea0003800000 */
.L_x_0:
[----:B------:R-:W1:Y:S02]  /*0140*/  SHFL.IDX PT, R0, R9, RZ, 0x1f ;  /* 0x00001fff09007589 */ /* 0x000e6400000e0000 */
[----:B-1----:R-:W-:-:S13]  /*0150*/  ISETP.NE.AND P0, PT, R0, RZ, PT ;  /* 0x000000ff0000720c */ /* 0x002fda0003f05270 */
[----:B------:R-:W-:Y:S05]  /*0160*/  @P0 BRA `(.L_x_2) ;  /* 0x0000000000400947 */ /* 0x000fea0003800000 */
[----:B------:R-:W1:Y:S01]  /*0170*/  S2UR UR8, SR_CgaCtaId ;  /* 0x00000000000879c3 */ /* 0x000e620000008800 */
[----:B------:R-:W-:Y:S01]  /*0180*/  UMOV UR4, 0x400 ;  /* 0x0000040000047882 */ /* 0x000fe20000000000 */
[----:B------:R-:W-:Y:S01]  /*0190*/  UMOV UR5, 0x1 ;  /* 0x0000000100057882 */ /* 0x000fe20000000000 */
[----:B------:R-:W-:Y:S01]  /*01a0*/  UMOV UR6, 0x80 ;  /* 0x0000008000067882 */ /* 0x000fe20000000000 */
[----:B------:R-:W-:Y:S01]  /*01b0*/  ELECT P0, URZ, PT ;  /* 0x00000000003f782f */ /* 0x000fe20003800000 */
[----:B------:R-:W-:-:S04]  /*01c0*/  UIADD3 UR6, -UR6, 0x100000, URZ ;  /* 0x0010000006067890 */ /* 0x000fc8000fffe13f */
[----:B------:R-:W-:Y:S02]  /*01d0*/  USHF.L.U32 UR7, UR6, 0xb, URZ ;  /* 0x0000000b06077899 */ /* 0x000fe4000800063f */
[----:B------:R-:W-:Y:S02]  /*01e0*/  USHF.L.U32 UR6, UR6, 0x1, URZ ;  /* 0x0000000106067899 */ /* 0x000fe4000800063f */
[----:B-1----:R-:W-:Y:S02]  /*01f0*/  ULEA UR8, UR8, UR4, 0x18 ;  /* 0x0000000408087291 */ /* 0x002fe4000f8ec03f */
[----:B------:R-:W-:-:S04]  /*0200*/  UIADD3 UR4, -UR5, 0x100000, URZ ;  /* 0x0010000005047890 */ /* 0x000fc8000fffe13f */
[----:B------:R-:W-:Y:S02]  /*0210*/  USHF.L.U32 UR5, UR4, 0xb, URZ ;  /* 0x0000000b04057899 */ /* 0x000fe4000800063f */
[----:B------:R-:W-:Y:S01]  /*0220*/  USHF.L.U32 UR4, UR4, 0x1, URZ ;  /* 0x0000000104047899 */ /* 0x000fe2000800063f */
[----:B------:R-:W1:Y:S11]  /*0230*/  FENCE.VIEW.ASYNC.S ;  /* 0x00000000000073c6 */ /* 0x000e760000000000 */
[----:B-1----:R1:W2:Y:S01]  /*0240*/  SYNCS.EXCH.64 URZ, [UR8+0x16840], UR4 ;  /* 0x01684004083f75b2 */ /* 0x0022a20008000100 */
[----:B------:R1:W3:Y:S01]  /*0250*/  SYNCS.EXCH.64 URZ, [UR8+0x16848], UR6 ;  /* 0x01684806083f75b2 */ /* 0x0002e20008000100 */
[----:B------:R-:W-:Y:S01]  /*0260*/  NOP ;  /* 0x0000000000007918 */ /* 0x000fe20000000000 */
.L_x_2:
[----:B------:R-:W4:Y:S01]  /*0270*/  SHFL.IDX PT, R0, R9, RZ, 0x1f ;  /* 0x00001fff09007589 */ /* 0x000f2200000e0000 */
[----:B------:R-:W-:Y:S01]  /*0280*/  NOP ;  /* 0x0000000000007918 */ /* 0x000fe20000000000 */
[----:B----4-:R-:W-:-:S13]  /*0290*/  ISETP.NE.AND P0, PT, R0, RZ, PT ;  /* 0x000000ff0000720c */ /* 0x010fda0003f05270 */
[----:B------:R-:W-:Y:S05]  /*02a0*/  @P0 BRA `(.L_x_3) ;  /* 0x0000000000580947 */ /* 0x000fea0003800000 */
[----:B-1----:R-:W1:Y:S01]  /*02b0*/  S2UR UR5, SR_CgaCtaId ;  /* 0x00000000000579c3 */ /* 0x002e620000008800 */
[----:B------:R-:W-:Y:S01]  /*02c0*/  UMOV UR4, 0x400 ;  /* 0x0000040000047882 */ /* 0x000fe20000000000 */
[----:B------:R-:W-:Y:S01]  /*02d0*/  UMOV UR6, 0x1 ;  /* 0x0000000100067882 */ /* 0x000fe20000000000 */
[----:B------:R-:W-:Y:S01]  /*02e0*/  UMOV UR7, 0x80 ;  /* 0x0000008000077882 */ /* 0x000fe20000000000 */
[----:B------:R-:W-:Y:S01]  /*02f0*/  ELECT P0, URZ, PT ;  /* 0x00000000003f782f */ /* 0x000fe20003800000 */
[----:B-1----:R-:W-:Y:S02]  /*0300*/  ULEA UR8, UR5, UR4, 0x18 ;  /* 0x0000000405087291 */ /* 0x002fe4000f8ec03f */
[----:B------:R-:W-:-:S04]  /*0310*/  UIADD3 UR4, -UR6, 0x100000, URZ ;  /* 0x0010000006047890 */ /* 0x000fc8000fffe13f */
[----:B------:R-:W-:Y:S02]  /*0320*/  USHF.L.U32 UR5, UR4, 0xb, URZ ;  /* 0x0000000b04057899 */ /* 0x000fe4000800063f */
[----:B------:R-:W-:Y:S02]  /*0330*/  USHF.L.U32 UR4, UR4, 0x1, URZ ;  /* 0x0000000104047899 */ /* 0x000fe4000800063f */
[----:B------:R-:W-:-:S04]  /*0340*/  UIADD3 UR6, -UR7, 0x100000, URZ ;  /* 0x0010000007067890 */ /* 0x000fc8000fffe13f */
[----:B------:R-:W-:Y:S02]  /*0350*/  USHF.L.U32 UR7, UR6, 0xb, URZ ;  /* 0x0000000b06077899 */ /* 0x000fe4000800063f */
[----:B------:R-:W-:Y:S01]  /*0360*/  USHF.L.U32 UR6, UR6, 0x1, URZ ;  /* 0x0000000106067899 */ /* 0x000fe2000800063f */
[----:B------:R-:W1:Y:S03]  /*0370*/  FENCE.VIEW.ASYNC.S ;  /* 0x00000000000073c6 */ /* 0x000e660000000000 */
[----:B-1----:R4:W1:Y:S08]  /*0380*/  SYNCS.EXCH.64 URZ, [UR8+0x16800], UR4 ;  /* 0x01680004083f75b2 */ /* 0x0028700008000100 */
[----:B------:R4:W1:Y:S01]  /*0390*/  SYNCS.EXCH.64 URZ, [UR8+0x16820], UR6 ;  /* 0x01682006083f75b2 */ /* 0x0008620008000100 */
[----:B------:R4:W1:Y:S01]  /*03a0*/  SYNCS.EXCH.64 URZ, [UR8+0x16808], UR4 ;  /* 0x01680804083f75b2 */ /* 0x0008620008000100 */
[----:B------:R4:W1:Y:S01]  /*03b0*/  SYNCS.EXCH.64 URZ, [UR8+0x16828], UR6 ;  /* 0x01682806083f75b2 */ /* 0x0008620008000100 */
[----:B------:R4:W1:Y:S01]  /*03c0*/  SYNCS.EXCH.64 URZ, [UR8+0x16810], UR4 ;  /* 0x01681004083f75b2 */ /* 0x0008620008000100 */
[----:B------:R4:W1:Y:S01]  /*03d0*/  SYNCS.EXCH.64 URZ, [UR8+0x16830], UR6 ;  /* 0x01683006083f75b2 */ /* 0x0008620008000100 */
[----:B------:R4:W1:Y:S01]  /*03e0*/  SYNCS.EXCH.64 URZ, [UR8+0x16818], UR4 ;  /* 0x01681804083f75b2 */ /* 0x0008620008000100 */
[----:B------:R4:W1:Y:S02]  /*03f0*/  SYNCS.EXCH.64 URZ, [UR8+0x16838], UR6 ;  /* 0x01683806083f75b2 */ /* 0x0008640008000100 */
[----:B----4-:R-:W-:Y:S01]  /*0400*/  NOP ;  /* 0x0000000000007918 */ /* 0x010fe20000000000 */
.L_x_3:
        /* <DEDUP_REMOVED lines=26> */
.L_x_4:
[----:B------:R-:W4:Y:S01]  /*05b0*/  SHFL.IDX PT, R9, R9, RZ, 0x1f ;  /* 0x00001fff09097589 */ /* 0x000f2200000e0000 */
[----:B------:R-:W-:Y:S02]  /*05c0*/  ELECT P0, URZ, PT ;  /* 0x00000000003f782f */ /* 0x000fe40003800000 */
[----:B------:R-:W-:Y:S01]  /*05d0*/  SHF.R.S32.HI R3, RZ, 0x1f, R16 ;  /* 0x0000001fff037819 */ /* 0x000fe20000011410 */
[----:B------:R-:W-:Y:S01]  /*05e0*/  NOP ;  /* 0x0000000000007918 */ /* 0x000fe20000000000 */
[----:B------:R-:W4:Y:S01]  /*05f0*/  S2UR UR44, SR_CTAID.Y ;  /* 0x00000000002c79c3 */ /* 0x000f220000002600 */
[----:B------:R-:W-:Y:S01]  /*0600*/  BSSY B0, `(.L_x_5) ;  /* 0x000003f000007945 */ /* 0x000fe20003800000 */
[----:B------:R-:W-:Y:S01]  /*0610*/  LEA.HI R3, R3, R16, RZ, 0x7 ;  /* 0x0000001003037211 */ /* 0x000fe200078f38ff */
[----:B------:R-:W-:-:S03]  /*0620*/  IMAD.MOV.U32 R8, RZ, RZ, RZ ;  /* 0x000000ffff087224 */ /* 0x000fc600078e00ff */
[----:B------:R-:W-:Y:S02]  /*0630*/  LOP3.LUT R3, R3, 0xffffff80, RZ, 0xc0, !PT ;  /* 0xffffff8003037812 */ /* 0x000fe400078ec0ff */
[----:B------:R-:W4:Y:S03]  /*0640*/  S2UR UR45, SR_CTAID.Z ;  /* 0x00000000002d79c3 */ /* 0x000f260000002700 */
[----:B------:R-:W-:-:S05]  /*0650*/  IMAD.IADD R0, R16, 0x1, -R3 ;  /* 0x0000000110007824 */ /* 0x000fca00078e0a03 */
[----:B-123--:R-:W-:Y:S01]  /*0660*/  BAR.SYNC.DEFER_BLOCKING 0x0 ;  /* 0x0000000000007b1d */ /* 0x00efe20000010000 */
[----:B----4-:R-:W-:-:S13]  /*0670*/  ISETP.EQ.AND P1, PT, R9, RZ, P0 ;  /* 0x000000ff0900720c */ /* 0x010fda0000722270 */
[----:B------:R-:W-:Y:S05]  /*0680*/  @!P1 BRA `(.L_x_6) ;  /* 0x0000000000d89947 */ /* 0x000fea0003800000 */
[----:B------:R-:W1:Y:S01]  /*0690*/  S2R R3, SR_CgaCtaId ;  /* 0x0000000000037919 */ /* 0x000e620000008800 */
[----:B------:R-:W-:Y:S02]  /*06a0*/  MOV R2, 0x400 ;  /* 0x0000040000027802 */ /* 0x000fe40000000f00 */
[----:B------:R-:W-:Y:S02]  /*06b0*/  MOV R4, 0x1 ;  /* 0x0000000100047802 */ /* 0x000fe40000000f00 */
[----:B------:R-:W-:Y:S02]  /*06c0*/  ISETP.NE.AND P3, PT, R0, RZ, PT ;  /* 0x000000ff0000720c */ /* 0x000fe40003f65270 */
[----:B-1----:R-:W-:Y:S02]  /*06d0*/  LEA R3, R3, R2, 0x18 ;  /* 0x0000000203037211 */ /* 0x002fe400078ec0ff */
[----:B------:R-:W-:-:S04]  /*06e0*/  SHF.L.U32 R2, R4, 0x1f, RZ ;  /* 0x0000001f04027819 */ /* 0x000fc800000006ff */
[----:B------:R-:W1:Y:S02]  /*06f0*/  SYNCS.PHASECHK.TRANS64.TRYWAIT P2, [R3+URZ+0x16848], R2 ;  /* 0x01684802030075a7 */ /* 0x000e64000804017f */
[----:B-1----:R-:W-:Y:S05]  /*0700*/  @!P2 BRA `(.L_x_7) ;  /* 0x000000ec00f8a947 */ /* 0x002fea0003800000 */
.L_x_78:
[----:B------:R-:W-:Y:S05]  /*0710*/  @P3 BRA `(.L_x_8) ;  /* 0x0000000000143947 */ /* 0x000fea0003800000 */
[----:B------:R-:W-:Y:S01]  /*0720*/  LOP3.LUT P2, RZ, R16, 0x1f, RZ, 0xc0, !PT ;  /* 0x0000001f10ff7812 */ /* 0x000fe2000784c0ff */
[----:B-1----:R-:W-:-:S04]  /*0730*/  IMAD.MOV.U32 R2, RZ, RZ, 0x2800 ;  /* 0x00002800ff027424 */ /* 0x002fc800078e00ff */
[----:B------:R2:W-:Y:S08]  /*0740*/  SYNCS.ARRIVE.TRANS64 RZ, [R3+URZ+0x16840], R2 ;  /* 0x0168400203ff79a7 */ /* 0x0005f0000800003f */
[----:B------:R-:W-:Y:S05]  /*0750*/  @!P2 BRA `(.L_x_8) ;  /* 0x000000000004a947 */ /* 0x000fea0003800000 */
[----:B------:R-:W-:Y:S01]  /*0760*/  BPT.TRAP 0x1 ;  /* 0x000000040000795c */ /* 0x000fe20000300000 */
.L_x_8:
[----:B------:R-:W3:Y:S01]  /*0770*/  S2UR UR11, SR_CTAID.X ;  /* 0x00000000000b79c3 */ /* 0x000ee20000002500 */
[----:B------:R-:W-:Y:S01]  /*0780*/  R2UR UR8, R3 ;  /* 0x00000000030872ca */ /* 0x000fe200000e0000 */
[----:B------:R-:W-:Y:S01]  /*0790*/  ULDC.64 UR4, c[0x0][0x198] ;  /* 0x0000660000047ab9 */ /* 0x000fe20000000a00 */
[----:B------:R-:W-:Y:S01]  /*07a0*/  UMOV UR6, 0x0 ;  /* 0x0000000000067882 */ /* 0x000fe20000000000 */
[----:B------:R-:W-:Y:S01]  /*07b0*/  UIADD3 UR4, UP0, UR4, 0xf0, URZ ;  /* 0x000000f004047890 */ /* 0x000fe2000ff1e03f */
[----:B------:R-:W-:Y:S01]  /*07c0*/  UMOV UR7, 0x10000000 ;  /* 0x1000000000077882 */ /* 0x000fe20000000000 */
[----:B------:R-:W-:Y:S02]  /*07d0*/  UMOV UR10, URZ ;  /* 0x0000003f000a7c82 */ /* 0x000fe40008000000 */
[----:B------:R-:W-:Y:S01]  /*07e0*/  UIADD3.X UR5, URZ, UR5, URZ, UP0, !UPT ;  /* 0x000000053f057290 */ /* 0x000fe200087fe43f */
[----:B------:R-:W-:Y:S01]  /*07f0*/  UMOV UR12, UR44 ;  /* 0x0000002c000c7c82 */ /* 0x000fe20008000000 */
[----:B------:R-:W-:Y:S01]  /*0800*/  UMOV UR13, UR45 ;  /* 0x0000002d000d7c82 */ /* 0x000fe20008000000 */
[----:B------:R-:W-:Y:S01]  /*0810*/  UMOV UR34, 0x10 ;  /* 0x0000001000227882 */ /* 0x000fe20000000000 */
[----:B------:R-:W-:-:S02]  /*0820*/  UMOV UR36, UR44 ;  /* 0x0000002c00247c82 */ /* 0x000fc40008000000 */
[----:B------:R-:W-:Y:S02]  /*0830*/  UIADD3 UR9, UR8, 0x16840, URZ ;  /* 0x0001684008097890 */ /* 0x000fe4000fffe03f */
[----:B------:R-:W-:Y:S02]  /*0840*/  UIADD3 UR32, UR8, 0x800, URZ ;  /* 0x0000080008207890 */ /* 0x000fe4000fffe03f */
[----:B------:R-:W-:Y:S02]  /*0850*/  UIADD3 UR24, UR8, 0x1000, URZ ;  /* 0x0000100008187890 */ /* 0x000fe4000fffe03f */
[----:B------:R-:W-:Y:S02]  /*0860*/  UIADD3 UR16, UR8, 0x1800, URZ ;  /* 0x0000180008107890 */ /* 0x000fe4000fffe03f */
[----:B------:R-:W-:Y:S02]  /*0870*/  UIADD3 UR40, UR8, 0x2000, URZ ;  /* 0x0000200008287890 */ /* 0x000fe4000fffe03f */
[----:B---3--:R-:W-:Y:S01]  /*0880*/  USHF.L.U32 UR11, UR11, 0x6, URZ ;  /* 0x000000060b0b7899 */ /* 0x008fe2000800063f */
[----:B------:R-:W-:Y:S01]  /*0890*/  UMOV UR37, UR45 ;  /* 0x0000002d00257c82 */ /* 0x000fe20008000000 */
[----:B------:R-:W-:Y:S01]  /*08a0*/  UMOV UR33, UR9 ;  /* 0x0000000900217c82 */ /* 0x000fe20008000000 */
[----:B------:R-:W-:Y:S01]  /*08b0*/  UMOV UR26, 0x20 ;  /* 0x00000020001a7882 */ /* 0x000fe20000000000 */
[----:B------:R-:W-:Y:S01]  /*08c0*/  UMOV UR28, UR44 ;  /* 0x0000002c001c7c82 */ /* 0x000fe20008000000 */
[----:B------:R-:W-:-:S02]  /*08d0*/  UMOV UR29, UR45 ;  /* 0x0000002d001d7c82 */ /* 0x000fc40008000000 */
[----:B------:R-:W-:Y:S01]  /*08e0*/  UMOV UR35, UR11 ;  /* 0x0000000b00237c82 */ /* 0x000fe20008000000 */
[----:B------:R-:W-:Y:S01]  /*08f0*/  UMOV UR25, UR9 ;  /* 0x0000000900197c82 */ /* 0x000fe20008000000 */
[----:B------:R-:W-:Y:S01]  /*0900*/  UMOV UR27, UR11 ;  /* 0x0000000b001b7c82 */ /* 0x000fe20008000000 */
[----:B------:R3:W-:Y:S01]  /*0910*/  UTMALDG.4D [UR8], [UR4], desc[UR6] ;  /* 0x00000608040075b4 */ /* 0x0007e20008019000 */
[----:B------:R-:W-:Y:S01]  /*0920*/  UMOV UR18, 0x30 ;  /* 0x0000003000127882 */ /* 0x000fe20000000000 */
[----:B------:R-:W-:Y:S01]  /*0930*/  UMOV UR20, UR44 ;  /* 0x0000002c00147c82 */ /* 0x000fe20008000000 */
[----:B------:R-:W-:Y:S01]  /*0940*/  UMOV UR21, UR45 ;  /* 0x0000002d00157c82 */ /* 0x000fe20008000000 */
[----:B------:R-:W-:Y:S01]  /*0950*/  UMOV UR17, UR9 ;  /* 0x0000000900117c82 */ /* 0x000fe20008000000 */
[----:B------:R-:W-:Y:S01]  /*0960*/  UMOV UR19, UR11 ;  /* 0x0000000b00137c82 */ /* 0x000fe20008000000 */
[----:B------:R-:W-:Y:S01]  /*0970*/  UMOV UR42, 0x40 ;  /* 0x00000040002a7882 */ /* 0x000fe20000000000 */
[----:B------:R-:W-:Y:S01]  /*0980*/  UMOV UR41, UR9 ;  /* 0x0000000900297c82 */ /* 0x000fe20008000000 */
[----:B------:R3:W-:Y:S01]  /*0990*/  UTMALDG.4D [UR32], [UR4], desc[UR6] ;  /* 0x00000620040075b4 */ /* 0x0007e20008019000 */
[----:B------:R-:W-:Y:S01]  /*09a0*/  UMOV UR43, UR11 ;  /* 0x0000000b002b7c82 */ /* 0x000fe20008000000 */
[----:B------:R3:W-:Y:S01]  /*09b0*/  UTMALDG.4D [UR24], [UR4], desc[UR6] ;  /* 0x00000618040075b4 */ /* 0x0007e20008019000 */
[----:B------:R3:W-:Y:S01]  /*09c0*/  UTMALDG.4D [UR16], [UR4], desc[UR6] ;  /* 0x00000610040075b4 */ /* 0x0007e20008019000 */
[----:B------:R3:W-:Y:S02]  /*09d0*/  UTMALDG.4D [UR40], [UR4], desc[UR6] ;  /* 0x00000628040075b4 */ /* 0x0007e40008019000 */
[----:B---3--:R-:W-:Y:S01]  /*09e0*/  NOP ;  /* 0x0000000000007918 */ /* 0x008fe20000000000 */
.L_x_6:
[----:B------:R-:W-:Y:S05]  /*09f0*/  BSYNC B0 ;  /* 0x0000000000007941 */ /* 0x000fea0003800000 */
.L_x_5:
[----:B------:R-:W3:Y:S01]  /*0a00*/  LDC R10, c[0x0][0x28c] ;  /* 0x0000a300ff0a7b82 */ /* 0x000ee20000000800 */
[----:B------:R-:W-:Y:S01]  /*0a10*/  BSSY B0, `(.L_x_9) ;  /* 0x00000f5000007945 */ /* 0x000fe20003800000 */
[----:B------:R-:W-:Y:S01]  /*0a20*/  MOV R6, 0x1 ;  /* 0x0000000100067802 */ /* 0x000fe20000000f00 */
[----:B------:R-:W-:Y:S02]  /*0a30*/  IMAD.MOV.U32 R4, RZ, RZ, 0x1 ;  /* 0x00000001ff047424 */ /* 0x000fe400078e00ff */
[----:B------:R-:W-:Y:S02]  /*0a40*/  IMAD.MOV.U32 R5, RZ, RZ, RZ ;  /* 0x000000ffff057224 */ /* 0x000fe400078e00ff */
[----:B---3--:R-:W-:-:S05]  /*0a50*/  VIADD R22, R10, 0x7f ;  /* 0x0000007f0a167836 */ /* 0x008fca0000000000 */
[----:B-12---:R-:W-:-:S04]  /*0a60*/  SHF.R.S32.HI R3, RZ, 0x1f, R22 ;  /* 0x0000001fff037819 */ /* 0x006fc80000011416 */
[----:B------:R-:W-:-:S04]  /*0a70*/  LEA.HI R22, R3, R22, RZ, 0x7 ;  /* 0x0000001603167211 */ /* 0x000fc800078f38ff */
[----:B------:R-:W-:-:S04]  /*0a80*/  SHF.R.S32.HI R7, RZ, 0x7, R22 ;  /* 0x00000007ff077819 */ /* 0x000fc80000011416 */
[----:B------:R-:W-:Y:S01]  /*0a90*/  SHF.L.U32 R7, R7, 0x1, RZ ;  /* 0x0000000107077819 */ /* 0x000fe200000006ff */
[----:B------:R-:W-:Y:S06]  /*0aa0*/  @!P1 BRA `(.L_x_10) ;  /* 0x0000000c00ac9947 */ /* 0x000fec0003800000 */
[----:B------:R-:W-:Y:S01]  /*0ab0*/  ISETP.GE.AND P1, PT, R10, 0x1, PT ;  /* 0x000000010a00780c */ /* 0x000fe20003f26270 */
[----:B------:R-:W-:Y:S01]  /*0ac0*/  IMAD.MOV.U32 R8, RZ, RZ, RZ ;  /* 0x000000ffff087224 */ /* 0x000fe200078e00ff */
[----:B------:R-:W-:Y:S01]  /*0ad0*/  LOP3.LUT R12, R16, 0x1f, RZ, 0xc0, !PT ;  /* 0x0000001f100c7812 */ /* 0x000fe200078ec0ff */
[----:B------:R-:W-:-:S10]  /*0ae0*/  IMAD.MOV.U32 R5, RZ, RZ, RZ ;  /* 0x000000ffff057224 */ /* 0x000fd400078e00ff */
        /* <DEDUP_REMOVED lines=9> */
.L_x_79:
[----:B------:R-:W-:Y:S01]  /*0b80*/  IMAD.MOV.U32 R5, RZ, RZ, 0x1 ;  /* 0x00000001ff057424 */ /* 0x000fe200078e00ff */
[----:B------:R-:W-:Y:S06]  /*0b90*/  @P2 BRA `(.L_x_13) ;  /* 0x0000000000142947 */ /* 0x000fec0003800000 */
[----:B------:R-:W-:Y:S01]  /*0ba0*/  ISETP.NE.AND P1, PT, R12, RZ, PT ;  /* 0x000000ff0c00720c */ /* 0x000fe20003f25270 */
[----:B-1----:R-:W-:-:S04]  /*0bb0*/  IMAD.MOV.U32 R2, RZ, RZ, 0x5000 ;  /* 0x00005000ff027424 */ /* 0x002fc800078e00ff */
[----:B------:R2:W-:Y:S08]  /*0bc0*/  SYNCS.ARRIVE.TRANS64 RZ, [R3+URZ+0x16800], R2 ;  /* 0x0168000203ff79a7 */ /* 0x0005f0000800003f */
[----:B------:R-:W-:Y:S05]  /*0bd0*/  @!P1 BRA `(.L_x_13) ;  /* 0x0000000000049947 */ /* 0x000fea0003800000 */
[----:B------:R-:W-:Y:S01]  /*0be0*/  BPT.TRAP 0x1 ;  /* 0x000000040000795c */ /* 0x000fe20000300000 */
.L_x_13:
[----:B------:R-:W3:Y:S01]  /*0bf0*/  S2R R11, SR_CgaCtaId ;  /* 0x00000000000b7919 */ /* 0x000ee20000008800 */
[----:B------:R-:W-:Y:S01]  /*0c00*/  R2UR UR14, R3 ;  /* 0x00000000030e72ca */ /* 0x000fe200000e0000 */
[----:B------:R-:W-:Y:S01]  /*0c10*/  ULDC.64 UR4, c[0x0][0x198] ;  /* 0x0000660000047ab9 */ /* 0x000fe20000000a00 */
[----:B------:R-:W-:Y:S01]  /*0c20*/  UMOV UR43, URZ ;  /* 0x0000003f002b7c82 */ /* 0x000fe20008000000 */
[----:B------:R-:W-:Y:S01]  /*0c30*/  UIADD3 UR4, UP0, UR4, 0x1f0, URZ ;  /* 0x000001f004047890 */ /* 0x000fe2000ff1e03f */
[----:B-12---:R-:W-:Y:S01]  /*0c40*/  MOV R2, 0x400 ;  /* 0x0000040000027802 */ /* 0x006fe20000000f00 */
[----:B------:R-:W-:Y:S01]  /*0c50*/  UMOV UR6, 0x0 ;  /* 0x0000000000067882 */ /* 0x000fe20000000000 */
[----:B------:R-:W-:Y:S01]  /*0c60*/  UMOV UR7, 0x10000000 ;  /* 0x1000000000077882 */ /* 0x000fe20000000000 */
[----:B------:R-:W-:Y:S01]  /*0c70*/  UIADD3.X UR5, URZ, UR5, URZ, UP0, !UPT ;  /* 0x000000053f057290 */ /* 0x000fe200087fe43f */
[----:B------:R-:W-:Y:S01]  /*0c80*/  MOV R3, 0x1 ;  /* 0x0000000100037802 */ /* 0x000fe20000000f00 */
[----:B------:R-:W-:Y:S01]  /*0c90*/  UMOV UR42, URZ ;  /* 0x0000003f002a7c82 */ /* 0x000fe20008000000 */
[----:B------:R-:W-:Y:S01]  /*0ca0*/  UMOV UR10, 0x10 ;  /* 0x00000010000a7882 */ /* 0x000fe20000000000 */
[----:B------:R-:W-:Y:S01]  /*0cb0*/  UMOV UR12, UR44 ;  /* 0x0000002c000c7c82 */ /* 0x000fe20008000000 */
[----:B------:R-:W-:Y:S01]  /*0cc0*/  UMOV UR13, UR45 ;  /* 0x0000002d000d7c82 */ /* 0x000fe20008000000 */
[----:B------:R-:W-:Y:S01]  /*0cd0*/  UIADD3 UR40, UR14, 0x2800, URZ ;  /* 0x000028000e287890 */ /* 0x000fe2000fffe03f */
[----:B------:R-:W-:Y:S01]  /*0ce0*/  SHF.L.U32 R3, R3, 0x1f, RZ ;  /* 0x0000001f03037819 */ /* 0x000fe200000006ff */
[----:B------:R-:W-:Y:S01]  /*0cf0*/  UIADD3 UR41, UR14, 0x16800, URZ ;  /* 0x000168000e297890 */ /* 0x000fe2000fffe03f */
[----:B------:R-:W-:Y:S01]  /*0d00*/  ISETP.NE.AND P2, PT, R0, RZ, PT ;  /* 0x000000ff0000720c */ /* 0x000fe20003f45270 */
[----:B------:R-:W-:Y:S01]  /*0d10*/  UIADD3 UR8, UR14, 0x3800, URZ ;  /* 0x000038000e087890 */ /* 0x000fe2000fffe03f */
[----:B------:R-:W-:Y:S01]  /*0d20*/  UMOV UR11, UR43 ;  /* 0x0000002b000b7c82 */ /* 0x000fe20008000000 */
[----:B------:R-:W-:-:S03]  /*0d30*/  UIADD3 UR24, UR14, 0x4800, URZ ;  /* 0x000048000e187890 */ /* 0x000fc6000fffe03f */
[----:B------:R-:W-:Y:S01]  /*0d40*/  UMOV UR9, UR41 ;  /* 0x0000002900097c82 */ /* 0x000fe20008000000 */
[----:B------:R-:W-:Y:S01]  /*0d50*/  UIADD3 UR16, UR14, 0x5800, URZ ;  /* 0x000058000e107890 */ /* 0x000fe2000fffe03f */
[----:B------:R-:W-:Y:S01]  /*0d60*/  UTMALDG.4D [UR40], [UR4], desc[UR6] ;  /* 0x00000628040075b4 */ /* 0x000fe20008019000 */
[----:B------:R-:W-:Y:S01]  /*0d70*/  UMOV UR26, 0x20 ;  /* 0x00000020001a7882 */ /* 0x000fe20000000000 */
[----:B------:R-:W-:Y:S01]  /*0d80*/  UMOV UR28, UR44 ;  /* 0x0000002c001c7c82 */ /* 0x000fe20008000000 */
[----:B------:R-:W-:Y:S01]  /*0d90*/  UMOV UR29, UR45 ;  /* 0x0000002d001d7c82 */ /* 0x000fe20008000000 */
[----:B------:R-:W-:Y:S01]  /*0da0*/  UMOV UR27, UR43 ;  /* 0x0000002b001b7c82 */ /* 0x000fe20008000000 */
[----:B------:R-:W-:Y:S01]  /*0db0*/  UMOV UR25, UR41 ;  /* 0x0000002900197c82 */ /* 0x000fe20008000000 */
[----:B------:R-:W-:Y:S01]  /*0dc0*/  UMOV UR18, 0x30 ;  /* 0x0000003000127882 */ /* 0x000fe20000000000 */
[----:B---3--:R-:W-:Y:S01]  /*0dd0*/  LEA R4, R11, R2, 0x18 ;  /* 0x000000020b047211 */ /* 0x008fe200078ec0ff */
[----:B------:R1:W-:Y:S01]  /*0de0*/  UTMALDG.4D [UR8], [UR4], desc[UR6] ;  /* 0x00000608040075b4 */ /* 0x0003e20008019000 */
[----:B------:R-:W-:Y:S01]  /*0df0*/  UMOV UR20, UR44 ;  /* 0x0000002c00147c82 */ /* 0x000fe20008000000 */
[----:B------:R-:W-:Y:S01]  /*0e00*/  UMOV UR21, UR45 ;  /* 0x0000002d00157c82 */ /* 0x000fe20008000000 */
[----:B------:R-:W-:Y:S01]  /*0e10*/  UMOV UR19, UR43 ;  /* 0x0000002b00137c82 */ /* 0x000fe20008000000 */
[----:B------:R-:W-:Y:S01]  /*0e20*/  IMAD R2, R5, 0x8, R4 ;  /* 0x0000000805027824 */ /* 0x000fe200078e0204 */
[----:B------:R-:W-:Y:S01]  /*0e30*/  UMOV UR17, UR41 ;  /* 0x0000002900117c82 */ /* 0x000fe20008000000 */
[----:B------:R2:W-:Y:S01]  /*0e40*/  UTMALDG.4D [UR24], [UR4], desc[UR6] ;  /* 0x00000618040075b4 */ /* 0x0005e20008019000 */
[----:B------:R2:W-:Y:S01]  /*0e50*/  UTMALDG.4D [UR16], [UR4], desc[UR6] ;  /* 0x00000610040075b4 */ /* 0x0005e20008019000 */
[----:B-1----:R-:W-:Y:S01]  /*0e60*/  UIADD3 UR8, UR14, 0x6800, URZ ;  /* 0x000068000e087890 */ /* 0x002fe2000fffe03f */
[----:B------:R-:W-:-:S08]  /*0e70*/  UMOV UR10, 0x40 ;  /* 0x00000040000a7882 */ /* 0x000fd00000000000 */
[----:B------:R2:W-:Y:S01]  /*0e80*/  UTMALDG.4D [UR8], [UR4], desc[UR6] ;  /* 0x00000608040075b4 */ /* 0x0005e20008019000 */
[----:B------:R-:W1:Y:S02]  /*0e90*/  SYNCS.PHASECHK.TRANS64.TRYWAIT P1, [R2+URZ+0x16820], R3 ;  /* 0x01682003020075a7 */ /* 0x000e64000802017f */
[----:B-12---:R-:W-:Y:S05]  /*0ea0*/  @!P1 BRA `(.L_x_14) ;  /* 0x000000e800389947 */ /* 0x006fea0003800000 */
.L_x_80:
[----:B------:R-:W-:Y:S01]  /*0eb0*/  IMAD.MOV.U32 R8, RZ, RZ, 0x1 ;  /* 0x00000001ff087424 */ /* 0x000fe200078e00ff */
[----:B------:R-:W-:Y:S06]  /*0ec0*/  @P2 BRA `(.L_x_15) ;  /* 0x0000000000142947 */ /* 0x000fec0003800000 */
[----:B------:R-:W-:Y:S02]  /*0ed0*/  ISETP.NE.AND P1, PT, R12, RZ, PT ;  /* 0x000000ff0c00720c */ /* 0x000fe40003f25270 */
[----:B-1----:R-:W-:-:S04]  /*0ee0*/  MOV R3, 0x5000 ;  /* 0x0000500000037802 */ /* 0x002fc80000000f00 */
[----:B------:R2:W-:Y:S07]  /*0ef0*/  SYNCS.ARRIVE.TRANS64 RZ, [R2+URZ+0x16800], R3 ;  /* 0x0168000302ff79a7 */ /* 0x0005ee000800003f */
[----:B------:R-:W-:Y:S05]  /*0f00*/  @!P1 BRA `(.L_x_15) ;  /* 0x0000000000049947 */ /* 0x000fea0003800000 */
[----:B------:R-:W-:Y:S01]  /*0f10*/  BPT.TRAP 0x1 ;  /* 0x000000040000795c */ /* 0x000fe20000300000 */
.L_x_15:
[C---:B------:R-:W-:Y:S01]  /*0f20*/  IMAD R4, R5.reuse, 0x5000, R4 ;  /* 0x0000500005047824 */ /* 0x040fe200078e0204 */
[----:B------:R-:W-:Y:S01]  /*0f30*/  R2UR UR33, R2 ;  /* 0x00000000022172ca */ /* 0x000fe200000e0000 */
[----:B------:R-:W-:Y:S01]  /*0f40*/  ULDC.64 UR4, c[0x0][0x198] ;  /* 0x0000660000047ab9 */ /* 0x000fe20000000a00 */
[----:B------:R-:W-:Y:S01]  /*0f50*/  UMOV UR35, URZ ;  /* 0x0000003f00237c82 */ /* 0x000fe20008000000 */
[----:B------:R-:W-:Y:S01]  /*0f60*/  UIADD3 UR4, UP0, UR4, 0x2f0, URZ ;  /* 0x000002f004047890 */ /* 0x000fe2000ff1e03f */
[----:B------:R-:W-:Y:S01]  /*0f70*/  R2UR UR8, R4 ;  /* 0x00000000040872ca */ /* 0x000fe200000e0000 */
[----:B------:R-:W-:Y:S01]  /*0f80*/  UMOV UR6, 0x0 ;  /* 0x0000000000067882 */ /* 0x000fe20000000000 */
[----:B------:R-:W-:Y:S01]  /*0f90*/  UMOV UR7, 0x10000000 ;  /* 0x1000000000077882 */ /* 0x000fe20000000000 */
[----:B------:R-:W-:Y:S01]  /*0fa0*/  UIADD3.X UR5, URZ, UR5, URZ, UP0, !UPT ;  /* 0x000000053f057290 */ /* 0x000fe200087fe43f */
[----:B------:R-:W-:Y:S01]  /*0fb0*/  VIADD R5, R5, 0x1 ;  /* 0x0000000105057836 */ /* 0x000fe20000000000 */
[----:B------:R-:W-:Y:S01]  /*0fc0*/  UMOV UR34, URZ ;  /* 0x0000003f00227c82 */ /* 0x000fe20008000000 */
[----:B------:R-:W-:Y:S01]  /*0fd0*/  UMOV UR36, UR44 ;  /* 0x0000002c00247c82 */ /* 0x000fe20008000000 */
[----:B------:R-:W-:Y:S01]  /*0fe0*/  UMOV UR37, UR45 ;  /* 0x0000002d00257c82 */ /* 0x000fe20008000000 */
[----:B------:R-:W-:Y:S01]  /*0ff0*/  UMOV UR26, 0x10 ;  /* 0x00000010001a7882 */ /* 0x000fe20000000000 */
[----:B------:R-:W-:Y:S01]  /*1000*/  UIADD3 UR33, UR33, 0x16800, URZ ;  /* 0x0001680021217890 */ /* 0x000fe2000fffe03f */
[----:B------:R-:W-:Y:S01]  /*1010*/  UMOV UR28, UR44 ;  /* 0x0000002c001c7c82 */ /* 0x000fe20008000000 */
[----:B------:R-:W-:-:S02]  /*1020*/  UMOV UR29, UR45 ;  /* 0x0000002d001d7c82 */ /* 0x000fc40008000000 */
[----:B------:R-:W-:Y:S02]  /*1030*/  UIADD3 UR32, UR8, 0x2800, URZ ;  /* 0x0000280008207890 */ /* 0x000fe4000fffe03f */
[----:B------:R-:W-:Y:S02]  /*1040*/  UIADD3 UR24, UR8, 0x3800, URZ ;  /* 0x0000380008187890 */ /* 0x000fe4000fffe03f */
[----:B------:R-:W-:Y:S02]  /*1050*/  UIADD3 UR40, UR8, 0x4800, URZ ;  /* 0x0000480008287890 */ /* 0x000fe4000fffe03f */
[----:B------:R-:W-:Y:S02]  /*1060*/  UIADD3 UR16, UR8, 0x5800, URZ ;  /* 0x0000580008107890 */ /* 0x000fe4000fffe03f */
[----:B------:R-:W-:Y:S01]  /*1070*/  UIADD3 UR8, UR8, 0x6800, URZ ;  /* 0x0000680008087890 */ /* 0x000fe2000fffe03f */
[----:B------:R3:W-:Y:S01]  /*1080*/  UTMALDG.4D [UR32], [UR4], desc[UR6] ;  /* 0x00000620040075b4 */ /* 0x0007e20008019000 */
[----:B------:R-:W-:Y:S01]  /*1090*/  UMOV UR27, UR35 ;  /* 0x00000023001b7c82 */ /* 0x000fe20008000000 */
[----:B------:R-:W-:Y:S01]  /*10a0*/  UMOV UR25, UR33 ;  /* 0x0000002100197c82 */ /* 0x000fe20008000000 */
[----:B------:R-:W-:Y:S01]  /*10b0*/  UMOV UR42, 0x20 ;  /* 0x00000020002a7882 */ /* 0x000fe20000000000 */
[----:B------:R-:W-:Y:S01]  /*10c0*/  UMOV UR43, UR35 ;  /* 0x00000023002b7c82 */ /* 0x000fe20008000000 */
[----:B------:R-:W-:Y:S01]  /*10d0*/  UMOV UR41, UR33 ;  /* 0x0000002100297c82 */ /* 0x000fe20008000000 */
[----:B------:R-:W-:Y:S01]  /*10e0*/  UMOV UR18, 0x30 ;  /* 0x0000003000127882 */ /* 0x000fe20000000000 */
[----:B------:R-:W-:Y:S01]  /*10f0*/  UMOV UR20, UR44 ;  /* 0x0000002c00147c82 */ /* 0x000fe20008000000 */
[----:B------:R-:W-:Y:S01]  /*1100*/  UMOV UR21, UR45 ;  /* 0x0000002d00157c82 */ /* 0x000fe20008000000 */
[----:B------:R3:W-:Y:S01]  /*1110*/  UTMALDG.4D [UR24], [UR4], desc[UR6] ;  /* 0x00000618040075b4 */ /* 0x0007e20008019000 */
[----:B------:R-:W-:Y:S01]  /*1120*/  UMOV UR19, UR35 ;  /* 0x0000002300137c82 */ /* 0x000fe20008000000 */
[----:B------:R-:W-:Y:S01]  /*1130*/  UMOV UR17, UR33 ;  /* 0x0000002100117c82 */ /* 0x000fe20008000000 */
[----:B------:R-:W-:Y:S01]  /*1140*/  UMOV UR10, 0x40 ;  /* 0x00000040000a7882 */ /* 0x000fe20000000000 */
[----:B------:R-:W-:Y:S01]  /*1150*/  UMOV UR12, UR44 ;  /* 0x0000002c000c7c82 */ /* 0x000fe20008000000 */
[----:B------:R-:W-:Y:S01]  /*1160*/  UMOV UR13, UR45 ;  /* 0x0000002d000d7c82 */ /* 0x000fe20008000000 */
[----:B------:R-:W-:Y:S01]  /*1170*/  UMOV UR11, UR35 ;  /* 0x00000023000b7c82 */ /* 0x000fe20008000000 */
[----:B------:R-:W-:Y:S01]  /*1180*/  UMOV UR9, UR33 ;  /* 0x0000002100097c82 */ /* 0x000fe20008000000 */
[----:B------:R3:W-:Y:S01]  /*1190*/  UTMALDG.4D [UR40], [UR4], desc[UR6] ;  /* 0x00000628040075b4 */ /* 0x0007e20008019000 */
[----:B------:R3:W-:Y:S01]  /*11a0*/  UTMALDG.4D [UR16], [UR4], desc[UR6] ;  /* 0x00000610040075b4 */ /* 0x0007e20008019000 */
[----:B------:R3:W-:Y:S02]  /*11b0*/  UTMALDG.4D [UR8], [UR4], desc[UR6] ;  /* 0x00000608040075b4 */ /* 0x0007e40008019000 */
[----:B---3--:R-:W-:Y:S01]  /*11c0*/  NOP ;  /* 0x0000000000007918 */ /* 0x008fe20000000000 */
.L_x_11:
[----:B------:R-:W-:Y:S01]  /*11d0*/  ISETP.GE.AND P1, PT, R10, 0x81, PT ;  /* 0x000000810a00780c */ /* 0x000fe20003f26270 */
[----:B------:R-:W-:-:S12]  /*11e0*/  IMAD.MOV.U32 R4, RZ, RZ, 0x1 ;  /* 0x00000001ff047424 */ /* 0x000fd800078e00ff */
[----:B------:R-:W-:Y:S05]  /*11f0*/  @!P1 BRA `(.L_x_16) ;  /* 0x0000000400d49947 */ /* 0x000fea0003800000 */
[----:B-12---:R-:W1:Y:S01]  /*1200*/  S2R R3, SR_CgaCtaId ;  /* 0x0000000000037919 */ /* 0x006e620000008800 */
[----:B------:R-:W-:Y:S02]  /*1210*/  MOV R2, 0x400 ;  /* 0x0000040000027802 */ /* 0x000fe40000000f00 */
[----:B------:R-:W-:Y:S02]  /*1220*/  MOV R4, 0x1 ;  /* 0x0000000100047802 */ /* 0x000fe40000000f00 */
[----:B------:R-:W-:Y:S02]  /*1230*/  ISETP.NE.AND P2, PT, R0, RZ, PT ;  /* 0x000000ff0000720c */ /* 0x000fe40003f45270 */
[----:B------:R-:W-:Y:S02]  /*1240*/  SHF.L.U32 R4, R4, 0x1f, RZ ;  /* 0x0000001f04047819 */ /* 0x000fe400000006ff */
[----:B-1----:R-:W-:-:S05]  /*1250*/  LEA R2, R3, R2, 0x18 ;  /* 0x0000000203027211 */ /* 0x002fca00078ec0ff */
[----:B------:R-:W-:-:S04]  /*1260*/  IMAD R3, R5, 0x8, R2 ;  /* 0x0000000805037824 */ /* 0x000fc800078e0202 */
[----:B------:R-:W1:Y:S02]  /*1270*/  SYNCS.PHASECHK.TRANS64.TRYWAIT P1, [R3+URZ+0x16820], R4 ;  /* 0x01682004030075a7 */ /* 0x000e64000802017f */
[----:B-1----:R-:W-:Y:S05]  /*1280*/  @!P1 BRA `(.L_x_17) ;  /* 0x000000e400549947 */ /* 0x002fea0003800000 */
.L_x_81:
[----:B------:R-:W-:Y:S05]  /*1290*/  @P2 BRA `(.L_x_18) ;  /* 0x0000000000142947 */ /* 0x000fea0003800000 */
[----:B------:R-:W-:Y:S01]  /*12a0*/  ISETP.NE.AND P1, PT, R12, RZ, PT ;  /* 0x000000ff0c00720c */ /* 0x000fe20003f25270 */
[----:B-1----:R-:W-:-:S04]  /*12b0*/  IMAD.MOV.U32 R4, RZ, RZ, 0x5000 ;  /* 0x00005000ff047424 */ /* 0x002fc800078e00ff */
[----:B------:R2:W-:Y:S08]  /*12c0*/  SYNCS.ARRIVE.TRANS64 RZ, [R3+URZ+0x16800], R4 ;  /* 0x0168000403ff79a7 */ /* 0x0005f0000800003f */
[----:B------:R-:W-:Y:S05]  /*12d0*/  @!P1 BRA `(.L_x_18) ;  /* 0x0000000000049947 */ /* 0x000fea0003800000 */
[----:B------:R-:W-:Y:S01]  /*12e0*/  BPT.TRAP 0x1 ;  /* 0x000000040000795c */ /* 0x000fe20000300000 */
.L_x_18:
[----:B------:R-:W3:Y:S01]  /*12f0*/  S2R R11, SR_CgaCtaId ;  /* 0x00000000000b7919 */ /* 0x000ee20000008800 */
[----:B------:R-:W-:Y:S01]  /*1300*/  IMAD R2, R5, 0x5000, R2 ;  /* 0x0000500005027824 */ /* 0x000fe200078e0202 */
[----:B------:R-:W-:Y:S01]  /*1310*/  R2UR UR43, R8 ;  /* 0x00000000082b72ca */ /* 0x000fe200000e0000 */
[----:B------:R-:W-:Y:S01]  /*1320*/  ULDC.64 UR4, c[0x0][0x198] ;  /* 0x0000660000047ab9 */ /* 0x000fe20000000a00 */
[----:B------:R-:W-:Y:S01]  /*1330*/  R2UR UR41, R3 ;  /* 0x00000000032972ca */ /* 0x000fe200000e0000 */
[----:B------:R-:W-:Y:S01]  /*1340*/  UIADD3 UR4, UP0, UR4, 0x1f0, URZ ;  /* 0x000001f004047890 */ /* 0x000fe2000ff1e03f */
[----:B------:R-:W-:Y:S01]  /*1350*/  R2UR UR14, R2 ;  /* 0x00000000020e72ca */ /* 0x000fe200000e0000 */
[----:B------:R-:W-:Y:S01]  /*1360*/  UMOV UR6, 0x0 ;  /* 0x0000000000067882 */ /* 0x000fe20000000000 */
[----:B------:R-:W-:Y:S01]  /*1370*/  IADD3 R5, R5, 0x1, RZ ;  /* 0x0000000105057810 */ /* 0x000fe20007ffe0ff */
[----:B------:R-:W-:Y:S01]  /*1380*/  UIADD3.X UR5, URZ, UR5, URZ, UP0, !UPT ;  /* 0x000000053f057290 */ /* 0x000fe200087fe43f */
[----:B------:R-:W-:Y:S01]  /*1390*/  MOV R2, 0x400 ;  /* 0x0000040000027802 */ /* 0x000fe20000000f00 */
[----:B------:R-:W-:Y:S01]  /*13a0*/  UMOV UR7, 0x10000000 ;  /* 0x1000000000077882 */ /* 0x000fe20000000000 */
[----:B------:R-:W-:Y:S01]  /*13b0*/  UMOV UR42, URZ ;  /* 0x0000003f002a7c82 */ /* 0x000fe20008000000 */
[----:B------:R-:W-:Y:S01]  /*13c0*/  UMOV UR18, 0x10 ;  /* 0x0000001000127882 */ /* 0x000fe20000000000 */
[----:B------:R-:W-:Y:S01]  /*13d0*/  UMOV UR20, UR44 ;  /* 0x0000002c00147c82 */ /* 0x000fe20008000000 */
[----:B------:R-:W-:Y:S01]  /*13e0*/  USHF.L.U32 UR43, UR43, 0x7, URZ ;  /* 0x000000072b2b7899 */ /* 0x000fe2000800063f */
[C---:B------:R-:W-:Y:S01]  /*13f0*/  ISETP.NE.AND P2, PT, R5.reuse, 0x4, PT ;  /* 0x000000040500780c */ /* 0x040fe20003f45270 */
[----:B------:R-:W-:Y:S01]  /*1400*/  UIADD3 UR41, UR41, 0x16800, URZ ;  /* 0x0001680029297890 */ /* 0x000fe2000fffe03f */
[C---:B------:R-:W-:Y:S01]  /*1410*/  ISETP.NE.AND P1, PT, R5.reuse, 0x4, PT ;  /* 0x000000040500780c */ /* 0x040fe20003f25270 */
[----:B------:R-:W-:Y:S01]  /*1420*/  UIADD3 UR40, UR14, 0x2800, URZ ;  /* 0x000028000e287890 */ /* 0x000fe2000fffe03f */
[----:B------:R-:W-:Y:S01]  /*1430*/  SEL R5, R5, RZ, P2 ;  /* 0x000000ff05057207 */ /* 0x000fe20001000000 */
[----:B------:R-:W-:Y:S01]  /*1440*/  UIADD3 UR16, UR14, 0x3800, URZ ;  /* 0x000038000e107890 */ /* 0x000fe2000fffe03f */
[----:B-12---:R-:W-:Y:S01]  /*1450*/  SEL R4, RZ, 0x1, !P1 ;  /* 0x00000001ff047807 */ /* 0x006fe20004800000 */
[----:B------:R-:W-:Y:S01]  /*1460*/  UIADD3 UR8, UR14, 0x4800, URZ ;  /* 0x000048000e087890 */ /* 0x000fe2000fffe03f */
[----:B------:R-:W-:Y:S01]  /*1470*/  ISETP.NE.AND P2, PT, R0, RZ, PT ;  /* 0x000000ff0000720c */ /* 0x000fe20003f45270 */
[----:B------:R-:W-:Y:S01]  /*1480*/  UMOV UR21, UR45 ;  /* 0x0000002d00157c82 */ /* 0x000fe20008000000 */
[----:B------:R-:W-:Y:S01]  /*1490*/  UMOV UR17, UR41 ;  /* 0x0000002900117c82 */ /* 0x000fe20008000000 */
[----:B------:R-:W-:Y:S01]  /*14a0*/  UMOV UR19, UR43 ;  /* 0x0000002b00137c82 */ /* 0x000fe20008000000 */
[----:B------:R-:W-:Y:S01]  /*14b0*/  UTMALDG.4D [UR40], [UR4], desc[UR6] ;  /* 0x00000628040075b4 */ /* 0x000fe20008019000 */
[----:B------:R-:W-:Y:S01]  /*14c0*/  UMOV UR10, 0x20 ;  /* 0x00000020000a7882 */ /* 0x000fe20000000000 */
[----:B------:R-:W-:Y:S01]  /*14d0*/  UMOV UR12, UR44 ;  /* 0x0000002c000c7c82 */ /* 0x000fe20008000000 */
[----:B------:R-:W-:Y:S01]  /*14e0*/  UMOV UR13, UR45 ;  /* 0x0000002d000d7c82 */ /* 0x000fe20008000000 */
[----:B------:R-:W-:Y:S01]  /*14f0*/  UMOV UR9, UR41 ;  /* 0x0000002900097c82 */ /* 0x000fe20008000000 */
[----:B------:R-:W-:Y:S01]  /*1500*/  UMOV UR11, UR43 ;  /* 0x0000002b000b7c82 */ /* 0x000fe20008000000 */
[----:B---3--:R-:W-:Y:S01]  /*1510*/  LEA R10, R11, R2, 0x18 ;  /* 0x000000020b0a7211 */ /* 0x008fe200078ec0ff */
[----:B------:R1:W-:Y:S01]  /*1520*/  UTMALDG.4D [UR16], [UR4], desc[UR6] ;  /* 0x00000610040075b4 */ /* 0x0003e20008019000 */
[----:B------:R-:W-:-:S03]  /*1530*/  SHF.L.U32 R2, R4, 0x1f, RZ ;  /* 0x0000001f04027819 */ /* 0x000fc600000006ff */
[----:B------:R-:W-:Y:S01]  /*1540*/  IMAD R3, R5, 0x8, R10 ;  /* 0x0000000805037824 */ /* 0x000fe200078e020a */
[----:B------:R2:W-:Y:S01]  /*1550*/  UTMALDG.4D [UR8], [UR4], desc[UR6] ;  /* 0x00000608040075b4 */ /* 0x0005e20008019000 */
[----:B-1----:R-:W-:Y:S01]  /*1560*/  UIADD3 UR16, UR14, 0x5800, URZ ;  /* 0x000058000e107890 */ /* 0x002fe2000fffe03f */
[----:B------:R-:W-:Y:S01]  /*1570*/  UMOV UR18, 0x30 ;  /* 0x0000003000127882 */ /* 0x000fe20000000000 */
[----:B--2---:R-:W-:-:S07]  /*1580*/  UIADD3 UR8, UR14, 0x6800, URZ ;  /* 0x000068000e087890 */ /* 0x004fce000fffe03f */
[----:B------:R1:W-:Y:S01]  /*1590*/  UTMALDG.4D [UR16], [UR4], desc[UR6] ;  /* 0x00000610040075b4 */ /* 0x0003e20008019000 */
[----:B------:R-:W-:Y:S02]  /*15a0*/  UMOV UR10, 0x40 ;  /* 0x00000040000a7882 */ /* 0x000fe40000000000 */
[----:B------:R1:W-:Y:S01]  /*15b0*/  UTMALDG.4D [UR8], [UR4], desc[UR6] ;  /* 0x00000608040075b4 */ /* 0x0003e20008019000 */
[----:B------:R-:W2:Y:S02]  /*15c0*/  SYNCS.PHASECHK.TRANS64.TRYWAIT P1, [R3+URZ+0x16820], R2 ;  /* 0x01682002030075a7 */ /* 0x000ea4000802017f */
[----:B-12---:R-:W-:Y:S05]  /*15d0*/  @!P1 BRA `(.L_x_19) ;  /* 0x000000e000949947 */ /* 0x006fea0003800000 */
.L_x_82:
[----:B------:R-:W-:Y:S05]  /*15e0*/  @P2 BRA `(.L_x_20) ;  /* 0x0000000000142947 */ /* 0x000fea0003800000 */
[----:B------:R-:W-:Y:S01]  /*15f0*/  ISETP.NE.AND P1, PT, R12, RZ, PT ;  /* 0x000000ff0c00720c */ /* 0x000fe20003f25270 */
[----:B-1----:R-:W-:-:S04]  /*1600*/  IMAD.MOV.U32 R2, RZ, RZ, 0x5000 ;  /* 0x00005000ff027424 */ /* 0x002fc800078e00ff */
[----:B------:R2:W-:Y:S08]  /*1610*/  SYNCS.ARRIVE.TRANS64 RZ, [R3+URZ+0x16800], R2 ;  /* 0x0168000203ff79a7 */ /* 0x0005f0000800003f */
[----:B------:R-:W-:Y:S05]  /*1620*/  @!P1 BRA `(.L_x_20) ;  /* 0x0000000000049947 */ /* 0x000fea0003800000 */
[----:B------:R-:W-:Y:S01]  /*1630*/  BPT.TRAP 0x1 ;  /* 0x000000040000795c */ /* 0x000fe20000300000 */
.L_x_20:
[----:B------:R-:W-:Y:S01]  /*1640*/  IMAD R10, R5, 0x5000, R10 ;  /* 0x00005000050a7824 */ /* 0x000fe200078e020a */
[----:B------:R-:W-:Y:S01]  /*1650*/  R2UR UR33, R3 ;  /* 0x00000000032172ca */ /* 0x000fe200000e0000 */
[----:B------:R-:W-:Y:S01]  /*1660*/  ULDC.64 UR4, c[0x0][0x198] ;  /* 0x0000660000047ab9 */ /* 0x000fe20000000a00 */
[----:B------:R-:W-:Y:S01]  /*1670*/  R2UR UR35, R8 ;  /* 0x00000000082372ca */ /* 0x000fe200000e0000 */
[----:B------:R-:W-:Y:S01]  /*1680*/  UIADD3 UR4, UP0, UR4, 0x2f0, URZ ;  /* 0x000002f004047890 */ /* 0x000fe2000ff1e03f */
[----:B------:R-:W-:Y:S01]  /*1690*/  R2UR UR8, R10 ;  /* 0x000000000a0872ca */ /* 0x000fe200000e0000 */
[----:B------:R-:W-:Y:S01]  /*16a0*/  UMOV UR6, 0x0 ;  /* 0x0000000000067882 */ /* 0x000fe20000000000 */
[----:B------:R-:W-:Y:S01]  /*16b0*/  UMOV UR7, 0x10000000 ;  /* 0x1000000000077882 */ /* 0x000fe20000000000 */
[----:B------:R-:W-:Y:S01]  /*16c0*/  UIADD3.X UR5, URZ, UR5, URZ, UP0, !UPT ;  /* 0x000000053f057290 */ /* 0x000fe200087fe43f */
[----:B------:R-:W-:Y:S01]  /*16d0*/  IADD3 R5, R5, 0x1, RZ ;  /* 0x0000000105057810 */ /* 0x000fe20007ffe0ff */
[----:B------:R-:W-:Y:S01]  /*16e0*/  UMOV UR34, URZ ;  /* 0x0000003f00227c82 */ /* 0x000fe20008000000 */
[----:B------:R-:W-:Y:S01]  /*16f0*/  UMOV UR36, UR44 ;  /* 0x0000002c00247c82 */ /* 0x000fe20008000000 */
[----:B------:R-:W-:Y:S01]  /*1700*/  UMOV UR37, UR45 ;  /* 0x0000002d00257c82 */ /* 0x000fe20008000000 */
[----:B------:R-:W-:Y:S01]  /*1710*/  UMOV UR26, 0x10 ;  /* 0x00000010001a7882 */ /* 0x000fe20000000000 */
[----:B------:R-:W-:Y:S01]  /*1720*/  UIADD3 UR33, UR33, 0x16800, URZ ;  /* 0x0001680021217890 */ /* 0x000fe2000fffe03f */
[C---:B------:R-:W-:Y:S01]  /*1730*/  ISETP.NE.AND P1, PT, R5.reuse, 0x4, PT ;  /* 0x000000040500780c */ /* 0x040fe20003f25270 */
[----:B------:R-:W-:Y:S01]  /*1740*/  USHF.L.U32 UR35, UR35, 0x7, URZ ;  /* 0x0000000723237899 */ /* 0x000fe2000800063f */
[----:B------:R-:W-:Y:S01]  /*1750*/  VIADD R8, R8, 0x1 ;  /* 0x0000000108087836 */ /* 0x000fe20000000000 */
[----:B------:R-:W-:Y:S01]  /*1760*/  UIADD3 UR32, UR8, 0x2800, URZ ;  /* 0x0000280008207890 */ /* 0x000fe2000fffe03f */
[----:B-12---:R-:W-:Y:S01]  /*1770*/  SEL R3, RZ, 0x1, P1 ;  /* 0x00000001ff037807 */ /* 0x006fe20000800000 */
[----:B------:R-:W-:Y:S01]  /*1780*/  UIADD3 UR24, UR8, 0x3800, URZ ;  /* 0x0000380008187890 */ /* 0x000fe2000fffe03f */
[----:B------:R-:W-:Y:S01]  /*1790*/  SEL R5, R5, RZ, P1 ;  /* 0x000000ff05057207 */ /* 0x000fe20000800000 */
[----:B------:R-:W-:Y:S01]  /*17a0*/  UIADD3 UR40, UR8, 0x4800, URZ ;  /* 0x0000480008287890 */ /* 0x000fe2000fffe03f */
[----:B------:R-:W-:Y:S01]  /*17b0*/  LOP3.LUT R4, R4, R3, RZ, 0x3c, !PT ;  /* 0x0000000304047212 */ /* 0x000fe200078e3cff */
[----:B------:R-:W-:-:S02]  /*17c0*/  UIADD3 UR16, UR8, 0x5800, URZ ;  /* 0x0000580008107890 */ /* 0x000fc4000fffe03f */
[----:B------:R-:W-:Y:S01]  /*17d0*/  UIADD3 UR8, UR8, 0x6800, URZ ;  /* 0x0000680008087890 */ /* 0x000fe2000fffe03f */
[----:B------:R3:W-:Y:S01]  /*17e0*/  UTMALDG.4D [UR32], [UR4], desc[UR6] ;  /* 0x00000620040075b4 */ /* 0x0007e20008019000 */
[----:B------:R-:W-:Y:S01]  /*17f0*/  UMOV UR28, UR44 ;  /* 0x0000002c001c7c82 */ /* 0x000fe20008000000 */
[----:B------:R-:W-:Y:S01]  /*1800*/  UMOV UR29, UR45 ;  /* 0x0000002d001d7c82 */ /* 0x000fe20008000000 */
        /* <DEDUP_REMOVED lines=20> */
.L_x_16:
[----:B------:R-:W-:-:S07]  /*1950*/  VIADD R7, R7, 0xfffffffc ;  /* 0xfffffffc07077836 */ /* 0x000fce0000000000 */
.L_x_10:
[----:B------:R-:W-:Y:S05]  /*1960*/  BSYNC B0 ;  /* 0x0000000000007941 */ /* 0x000fea0003800000 */
.L_x_9:
[----:B-12---:R-:W1:Y:S01]  /*1970*/  S2R R3, SR_CgaCtaId ;  /* 0x0000000000037919 */ /* 0x006e620000008800 */
[----:B------:R-:W-:Y:S02]  /*1980*/  MOV R2, 0x400 ;  /* 0x0000040000027802 */ /* 0x000fe40000000f00 */
[----:B------:R-:W-:Y:S02]  /*1990*/  SHF.L.U32 R13, RZ, 0x1f, RZ ;  /* 0x0000001fff0d7819 */ /* 0x000fe400000006ff */
[----:B-1----:R-:W-:-:S04]  /*19a0*/  LEA R2, R3, R2, 0x18 ;  /* 0x0000000203027211 */ /* 0x002fc800078ec0ff */
[----:B------:R-:W1:Y:S02]  /*19b0*/  SYNCS.PHASECHK.TRANS64.TRYWAIT P1, [R2+URZ+0x16840], R13 ;  /* 0x0168400d020075a7 */ /* 0x000e64000802017f */
[----:B-1----:R-:W-:Y:S05]  /*19c0*/  @!P1 BRA `(.L_x_21) ;  /* 0x000000dc00ac9947 */ /* 0x002fea0003800000 */
.L_x_83:
[----:B------:R-:W2:Y:S01]  /*19d0*/  SYNCS.PHASECHK.TRANS64.TRYWAIT P1, [R2+URZ+0x16800], R13 ;  /* 0x0168000d020075a7 */ /* 0x000ea2000802017f */
[----:B------:R-:W-:-:S04]  /*19e0*/  SHF.R.S32.HI R3, RZ, 0x1f, R0 ;  /* 0x0000001fff037819 */ /* 0x000fc80000011400 */
[----:B------:R-:W-:-:S04]  /*19f0*/  LEA.HI R3, R3, R0, RZ, 0x2 ;  /* 0x0000000003037211 */ /* 0x000fc800078f10ff */
[----:B------:R-:W-:-:S04]  /*1a00*/  LOP3.LUT R3, R3, 0x7ffffffc, RZ, 0xc0, !PT ;  /* 0x7ffffffc03037812 */ /* 0x000fc800078ec0ff */
[----:B------:R-:W-:Y:S01]  /*1a10*/  IADD3 R12, -R3, R0, RZ ;  /* 0x00000000030c7210 */ /* 0x000fe20007ffe1ff */
[----:B------:R-:W-:-:S04]  /*1a20*/  IMAD.MOV.U32 R3, RZ, RZ, RZ ;  /* 0x000000ffff037224 */ /* 0x000fc800078e00ff */
[----:B------:R-:W-:Y:S01]  /*1a30*/  IMAD.SHL.U32 R12, R12, 0x2, RZ ;  /* 0x000000020c0c7824 */ /* 0x000fe200078e00ff */
[----:B--2---:R-:W-:Y:S06]  /*1a40*/  @!P1 BRA `(.L_x_22) ;  /* 0x000000dc00a09947 */ /* 0x004fec0003800000 */
.L_x_84:
[----:B------:R-:W-:Y:S05]  /*1a50*/  WARPSYNC.ALL ;  /* 0x0000000000007948 */ /* 0x000fea0003800000 */
[C---:B------:R-:W-:Y:S01]  /*1a60*/  R2UR UR5, R2.reuse ;  /* 0x00000000020572ca */ /* 0x040fe200000e0000 */
[----:B------:R-:W-:Y:S01]  /*1a70*/  WARPGROUP.ARRIVE ;  /* 0x00000000000079c5 */ /* 0x000fe20000000000 */
[----:B------:R-:W-:Y:S01]  /*1a80*/  R2UR UR4, R2 ;  /* 0x00000000020472ca */ /* 0x000fe200000e0000 */
[----:B------:R-:W-:Y:S01]  /*1a90*/  UMOV UR7, 0xc0000010 ;  /* 0xc000001000077882 */ /* 0x000fe20000000000 */
[----:B------:R-:W-:Y:S01]  /*1aa0*/  UMOV UR57, 0xc0000010 ;  /* 0xc000001000397882 */ /* 0x000fe20000000000 */
[----:B------:R-:W-:Y:S01]  /*1ab0*/  UMOV UR59, 0xc0000010 ;  /* 0xc0000010003b7882 */ /* 0x000fe20000000000 */
[----:B------:R-:W-:Y:S01]  /*1ac0*/  UMOV UR53, 0xc0000010 ;  /* 0xc000001000357882 */ /* 0x000fe20000000000 */
[----:B------:R-:W-:Y:S01]  /*1ad0*/  UMOV UR55, 0xc0000010 ;  /* 0xc000001000377882 */ /* 0x000fe20000000000 */
[----:B------:R-:W-:Y:S01]  /*1ae0*/  UMOV UR49, 0xc0000010 ;  /* 0xc000001000317882 */ /* 0x000fe20000000000 */
[----:B------:R-:W-:Y:S01]  /*1af0*/  UMOV UR51, 0xc0000010 ;  /* 0xc000001000337882 */ /* 0x000fe20000000000 */
[C---:B------:R-:W-:Y:S01]  /*1b00*/  VIADD R14, R12.reuse, 0x1 ;  /* 0x000000010c0e7836 */ /* 0x040fe20000000000 */
[C---:B------:R-:W-:Y:S01]  /*1b10*/  IADD3 R23, R12.reuse, 0x69, RZ ;  /* 0x000000690c177810 */ /* 0x040fe20007ffe0ff */
[C---:B------:R-:W-:Y:S01]  /*1b20*/  VIADD R15, R12.reuse, 0x8 ;  /* 0x000000080c0f7836 */ /* 0x040fe20000000000 */
[----:B------:R-:W-:Y:S01]  /*1b30*/  UIADD3 UR5, UR5, 0x2800, URZ ;  /* 0x0000280005057890 */ /* 0x000fe2000fffe03f */
[----:B------:R-:W-:Y:S01]  /*1b40*/  VIADD R20, R12, 0x50 ;  /* 0x000000500c147836 */ /* 0x000fe20000000000 */
[----:B------:R-:W-:-:S02]  /*1b50*/  USHF.R.U32.HI UR4, URZ, 0x4, UR4 ;  /* 0x000000043f047899 */ /* 0x000fc40008011604 */
[----:B------:R-:W-:Y:S02]  /*1b60*/  USHF.R.U32.HI UR5, URZ, 0x4, UR5 ;  /* 0x000000043f057899 */ /* 0x000fe40008011605 */
[----:B------:R-:W-:Y:S02]  /*1b70*/  ULOP3.LUT UR4, UR4, 0x3fff, URZ, 0xc0, !UPT ;  /* 0x00003fff04047892 */ /* 0x000fe4000f8ec03f */
[----:B------:R-:W-:Y:S02]  /*1b80*/  ULOP3.LUT UR6, UR5, 0x3fff, URZ, 0xc0, !UPT ;  /* 0x00003fff05067892 */ /* 0x000fe4000f8ec03f */
[----:B------:R-:W-:Y:S02]  /*1b90*/  ULOP3.LUT UR8, UR4, 0x10000, URZ, 0xfc, !UPT ;  /* 0x0001000004087892 */ /* 0x000fe4000f8efc3f */
[----:B------:R-:W-:Y:S02]  /*1ba0*/  ULOP3.LUT UR9, UR6, 0x10000, URZ, 0xfc, !UPT ;  /* 0x0001000006097892 */ /* 0x000fe4000f8efc3f */
[----:B------:R-:W-:Y:S01]  /*1bb0*/  MOV R11, UR6 ;  /* 0x00000006000b7c02 */ /* 0x000fe20008000f00 */
[----:B------:R-:W-:Y:S01]  /*1bc0*/  UMOV UR5, 0xc0000010 ;  /* 0xc000001000057882 */ /* 0x000fe20000000000 */
[----:B------:R-:W-:Y:S01]  /*1bd0*/  UIADD3 UR56, UR8, 0x80, URZ ;  /* 0x0000008008387890 */ /* 0x000fe2000fffe03f */
[----:B------:R-:W-:Y:S01]  /*1be0*/  IMAD.U32 R19, RZ, RZ, UR5 ;  /* 0x00000005ff137e24 */ /* 0x000fe2000f8e00ff */
[----:B------:R-:W-:Y:S01]  /*1bf0*/  UMOV UR4, UR8 ;  /* 0x0000000800047c82 */ /* 0x000fe20008000000 */
[----:B------:R-:W-:Y:S01]  /*1c00*/  UMOV UR6, UR9 ;  /* 0x0000000900067c82 */ /* 0x000fe20008000000 */
[----:B------:R-:W-:Y:S01]  /*1c10*/  UIADD3 UR58, UR9, 0x100, URZ ;  /* 0x00000100093a7890 */ /* 0x000fe2000fffe03f */
[----:B------:R-:W-:Y:S01]  /*1c20*/  HGMMA.64x128x16.F32 R24, gdesc[UR4], RZ, !UPT, gsb0 ;  /* 0x01e00000041879f0 */ /* 0x000fe2000c0008ff */
[----:B------:R-:W-:Y:S01]  /*1c30*/  UIADD3 UR52, UR8, 0x100, URZ ;  /* 0x0000010008347890 */ /* 0x000fe2000fffe03f */
[----:B------:R-:W-:Y:S01]  /*1c40*/  IMAD.U32 R18, RZ, RZ, UR4 ;  /* 0x00000004ff127e24 */ /* 0x000fe2000f8e00ff */
[----:B------:R-:W-:-:S02]  /*1c50*/  UIADD3 UR54, UR9, 0x200, URZ ;  /* 0x0000020009367890 */ /* 0x000fc4000fffe03f */
[----:B------:R-:W-:Y:S01]  /*1c60*/  MOV R10, UR9 ;  /* 0x00000009000a7c02 */ /* 0x000fe20008000f00 */
[----:B------:R-:W-:Y:S02]  /*1c70*/  UIADD3 UR48, UR8, 0x180, URZ ;  /* 0x0000018008307890 */ /* 0x000fe4000fffe03f */
[----:B------:R-:W-:Y:S02]  /*1c80*/  UIADD3 UR50, UR9, 0x300, URZ ;  /* 0x0000030009327890 */ /* 0x000fe4000fffe03f */
[----:B------:R-:W-:Y:S02]  /*1c90*/  UIADD3 UR4, UR8, 0x200, URZ ;  /* 0x0000020008047890 */ /* 0x000fe4000fffe03f */
[----:B------:R-:W-:Y:S01]  /*1ca0*/  UIADD3 UR6, UR9, 0x400, URZ ;  /* 0x0000040009067890 */ /* 0x000fe2000fffe03f */
[----:B------:R-:W-:Y:S01]  /*1cb0*/  UMOV UR5, 0xc0000010 ;  /* 0xc000001000057882 */ /* 0x000fe20000000000 */
[----:B------:R-:W-:Y:S01]  /*1cc0*/  UMOV UR7, 0xc0000010 ;  /* 0xc000001000077882 */ /* 0x000fe20000000000 */
[----:B------:R-:W-:Y:S01]  /*1cd0*/  ULDC UR11, c[0x0][0x604] ;  /* 0x00018100000b7ab9 */ /* 0x000fe20000000800 */
        /* <DEDUP_REMOVED lines=28> */
[----:B------:R-:W-:-:S02]  /*1ea0*/  WARPGROUP.DEPBAR.LE gsb0, 0x0 ;  /* 0x00008000000079c5 */ /* 0x000fc40000010000 */
[----:B------:R-:W-:-:S06]  /*1eb0*/  WARPGROUP.ARRIVE ;  /* 0x00000000000079c5 */ /* 0x000fcc0000000000 */
[----:B------:R-:W-:Y:S03]  /*1ec0*/  HGMMA.64x128x16.F32 R24, gdesc[UR56], R24, gsb0 ;  /* 0x01e00000381879f0 */ /* 0x000fe60008000818 */
[----:B------:R-:W-:Y:S02]  /*1ed0*/  WARPGROUP.DEPBAR.LE gsb0, 0x0 ;  /* 0x00008000000079c5 */ /* 0x000fe40000010000 */
[----:B------:R-:W-:-:S07]  /*1ee0*/  WARPGROUP.ARRIVE ;  /* 0x00000000000079c5 */ /* 0x000fce0000000000 */
[----:B------:R-:W-:Y:S03]  /*1ef0*/  HGMMA.64x128x16.F32 R24, gdesc[UR52], R24, gsb0 ;  /* 0x01e00000341879f0 */ /* 0x000fe60008000818 */
[----:B------:R-:W-:Y:S02]  /*1f00*/  WARPGROUP.DEPBAR.LE gsb0, 0x0 ;  /* 0x00008000000079c5 */ /* 0x000fe40000010000 */
[----:B------:R-:W-:-:S07]  /*1f10*/  WARPGROUP.ARRIVE ;  /* 0x00000000000079c5 */ /* 0x000fce0000000000 */
[----:B------:R-:W-:Y:S03]  /*1f20*/  HGMMA.64x128x16.F32 R24, gdesc[UR48], R24, gsb0 ;  /* 0x01e00000301879f0 */ /* 0x000fe60008000818 */
[----:B------:R-:W-:Y:S02]  /*1f30*/  WARPGROUP.DEPBAR.LE gsb0, 0x0 ;  /* 0x00008000000079c5 */ /* 0x000fe40000010000 */
[----:B------:R-:W-:-:S07]  /*1f40*/  WARPGROUP.ARRIVE ;  /* 0x00000000000079c5 */ /* 0x000fce0000000000 */
[----:B------:R-:W-:Y:S01]  /*1f50*/  HGMMA.64x128x16.F32 R24, gdesc[UR4], R24, gsb0 ;  /* 0x01e00000041879f0 */ /* 0x000fe20008000818 */
[----:B------:R-:W-:Y:S01]  /*1f60*/  ULDC UR6, c[0x0][0x28c] ;  /* 0x0000a30000067ab9 */ /* 0x000fe20000000800 */
[----:B------:R-:W-:Y:S01]  /*1f70*/  ULDC UR7, c[0x0][0x28c] ;  /* 0x0000a30000077ab9 */ /* 0x000fe20000000800 */
[----:B------:R-:W-:Y:S01]  /*1f80*/  ISETP.GE.AND P6, PT, R14, UR6, PT ;  /* 0x000000060e007c0c */ /* 0x000fe2000bfc6270 */
[----:B------:R-:W-:Y:S01]  /*1f90*/  ULDC UR6, c[0x0][0x28c] ;  /* 0x0000a30000067ab9 */ /* 0x000fe20000000800 */
[C---:B------:R-:W-:Y:S02]  /*1fa0*/  IADD3 R14, R12.reuse, 0x9, RZ ;  /* 0x000000090c0e7810 */ /* 0x040fe40007ffe0ff */
[----:B------:R-:W-:Y:S01]  /*1fb0*/  ISETP.GE.AND P1, PT, R15, UR7, PT ;  /* 0x000000070f007c0c */ /* 0x000fe2000bf26270 */
[----:B------:R-:W-:Y:S01]  /*1fc0*/  VIADD R15, R12, 0x10 ;  /* 0x000000100c0f7836 */ /* 0x000fe20000000000 */
[----:B------:R-:W-:Y:S01]  /*1fd0*/  ISETP.GE.AND P2, PT, R14, UR6, PT ;  /* 0x000000060e007c0c */ /* 0x000fe2000bf46270 */
[C---:B------:R-:W-:Y:S01]  /*1fe0*/  VIADD R14, R12.reuse, 0x11 ;  /* 0x000000110c0e7836 */ /* 0x040fe20000000000 */
[----:B------:R-:W-:Y:S01]  /*1ff0*/  ULDC UR7, c[0x0][0x28c] ;  /* 0x0000a30000077ab9 */ /* 0x000fe20000000800 */
[----:B------:R-:W-:Y:S01]  /*2000*/  ULDC UR6, c[0x0][0x28c] ;  /* 0x0000a30000067ab9 */ /* 0x000fe20000000800 */
[----:B------:R-:W-:Y:S01]  /*2010*/  ISETP.GE.AND P3, PT, R15, UR7, PT ;  /* 0x000000070f007c0c */ /* 0x000fe2000bf66270 */
[----:B------:R-:W-:Y:S01]  /*2020*/  ULDC UR7, c[0x0][0x28c] ;  /* 0x0000a30000077ab9 */ /* 0x000fe20000000800 */
[----:B------:R-:W-:-:S02]  /*2030*/  IADD3 R15, R12, 0x18, RZ ;  /* 0x000000180c0f7810 */ /* 0x000fc40007ffe0ff */
[----:B------:R-:W-:Y:S01]  /*2040*/  ISETP.GE.AND P4, PT, R14, UR6, PT ;  /* 0x000000060e007c0c */ /* 0x000fe2000bf86270 */
[----:B------:R-:W-:Y:S01]  /*2050*/  VIADD R14, R12, 0x19 ;  /* 0x000000190c0e7836 */ /* 0x000fe20000000000 */
[----:B------:R-:W-:Y:S01]  /*2060*/  ISETP.GE.AND P5, PT, R15, UR7, PT ;  /* 0x000000070f007c0c */ /* 0x000fe2000bfa6270 */
[----:B------:R-:W-:Y:S01]  /*2070*/  ULDC UR6, c[0x0][0x28c] ;  /* 0x0000a30000067ab9 */ /* 0x000fe20000000800 */
[----:B------:R-:W-:Y:S01]  /*2080*/  ULDC UR7, c[0x0][0x28c] ;  /* 0x0000a30000077ab9 */ /* 0x000fe20000000800 */
[----:B------:R-:W-:Y:S02]  /*2090*/  WARPGROUP.DEPBAR.LE gsb0, 0x0 ;  /* 0x00008000000079c5 */ /* 0x000fe40000010000 */
[----:B------:R-:W-:Y:S02]  /*20a0*/  FSEL R25, R25, -INF , !P6 ;  /* 0xff80000019197808 */ /* 0x000fe40007000000 */
[----:B------:R-:W-:Y:S02]  /*20b0*/  FSEL R15, R27, -INF , !P6 ;  /* 0xff8000001b0f7808 */ /* 0x000fe40007000000 */
[----:B------:R-:W-:Y:S01]  /*20c0*/  ISETP.GE.AND P6, PT, R14, UR6, PT ;  /* 0x000000060e007c0c */ /* 0x000fe2000bfc6270 */
[----:B------:R-:W-:Y:S01]  /*20d0*/  VIADD R14, R12, 0x20 ;  /* 0x000000200c0e7836 */ /* 0x000fe20000000000 */
[----:B------:R-:W-:Y:S01]  /*20e0*/  ULDC UR6, c[0x0][0x28c] ;  /* 0x0000a30000067ab9 */ /* 0x000fe20000000800 */
[----:B------:R-:W-:-:S02]  /*20f0*/  FSEL R27, R28, -INF , !P1 ;  /* 0xff8000001c1b7808 */ /* 0x000fc40004800000 */
[----:B------:R-:W-:Y:S02]  /*2100*/  FSEL R30, R30, -INF , !P1 ;  /* 0xff8000001e1e7808 */ /* 0x000fe40004800000 */
[----:B------:R-:W-:Y:S01]  /*2110*/  ISETP.GE.AND P1, PT, R14, UR6, PT ;  /* 0x000000060e007c0c */ /* 0x000fe2000bf26270 */
[----:B------:R-:W-:Y:S01]  /*2120*/  ULDC UR6, c[0x0][0x28c] ;  /* 0x0000a30000067ab9 */ /* 0x000fe20000000800 */
[----:B------:R-:W-:Y:S02]  /*2130*/  IADD3 R14, R12, 0x21, RZ ;  /* 0x000000210c0e7810 */ /* 0x000fe40007ffe0ff */
        /* <DEDUP_REMOVED lines=8> */
[----:B------:R-:W-:Y:S01]  /*21c0*/  VIADD R14, R12, 0x29 ;  /* 0x000000290c0e7836 */ /* 0x000fe20000000000 */
[----:B------:R-:W-:Y:S01]  /*21d0*/  ULDC UR6, c[0x0][0x28c] ;  /* 0x0000a30000067ab9 */ /* 0x000fe20000000800 */
[----:B------:R-:W-:Y:S02]  /*21e0*/  FSEL R90, R33, -INF , !P4 ;  /* 0xff800000215a7808 */ /* 0x000fe40006000000 */
[----:B------:R-:W-:Y:S02]  /*21f0*/  FSEL R35, R35, -INF , !P4 ;  /* 0xff80000023237808 */ /* 0x000fe40006000000 */
[----:B------:R-:W-:Y:S01]  /*2200*/  ISETP.GE.AND P4, PT, R14, UR6, PT ;  /* 0x000000060e007c0c */ /* 0x000fe2000bf86270 */
[----:B------:R-:W-:Y:S01]  /*2210*/  ULDC UR6, c[0x0][0x28c] ;  /* 0x0000a30000067ab9 */ /* 0x000fe20000000800 */
[----:B------:R-:W-:-:S02]  /*2220*/  IADD3 R14, R12, 0x30, RZ ;  /* 0x000000300c0e7810 */ /* 0x000fc40007ffe0ff */
[----:B------:R-:W-:Y:S02]  /*2230*/  FSEL R91, R36, -INF , !P5 ;  /* 0xff800000245b7808 */ /* 0x000fe40006800000 */
[----:B------:R-:W-:Y:S02]  /*2240*/  FSEL R38, R38, -INF , !P5 ;  /* 0xff80000026267808 */ /* 0x000fe40006800000 */
[----:B------:R-:W-:Y:S01]  /*2250*/  ISETP.GE.AND P5, PT, R14, UR6, PT ;  /* 0x000000060e007c0c */ /* 0x000fe2000bfa6270 */
[----:B------:R-:W-:Y:S01]  /*2260*/  VIADD R14, R12, 0x31 ;  /* 0x000000310c0e7836 */ /* 0x000fe20000000000 */
[----:B------:R-:W-:Y:S01]  /*2270*/  ULDC UR6, c[0x0][0x28c] ;  /* 0x0000a30000067ab9 */ /* 0x000fe20000000800 */
        /* <DEDUP_REMOVED lines=24> */
[----:B------:R-:W-:-:S02]  /*2400*/  FSEL R97, R48, -INF , !P5 ;  /* 0xff80000030617808 */ /* 0x000fc40006800000 */
[----:B------:R-:W-:Y:S02]  /*2410*/  FSEL R50, R50, -INF , !P5 ;  /* 0xff80000032327808 */ /* 0x000fe40006800000 */
[C---:B------:R-:W-:Y:S01]  /*2420*/  ISETP.GE.AND P5, PT, R12.reuse, UR6, PT ;  /* 0x000000060c007c0c */ /* 0x040fe2000bfa6270 */
[----:B------:R-:W-:Y:S01]  /*2430*/  ULDC UR6, c[0x0][0x28c] ;  /* 0x0000a30000067ab9 */ /* 0x000fe20000000800 */
[----:B------:R-:W-:Y:S02]  /*2440*/  IADD3 R14, R12, 0x48, RZ ;  /* 0x000000480c0e7810 */ /* 0x000fe40007ffe0ff */
[----:B------:R-:W-:Y:S02]  /*2450*/  FSEL R98, R49, -INF , !P6 ;  /* 0xff80000031627808 */ /* 0x000fe40007000000 */
[----:B------:R-:W-:Y:S02]  /*2460*/  FSEL R51, R51, -INF , !P6 ;  /* 0xff80000033337808 */ /* 0x000fe40007000000 */
[----:B------:R-:W-:-:S02]  /*2470*/  FSEL R28, R26, -INF , !P5 ;  /* 0xff8000001a1c7808 */ /* 0x000fc40006800000 */
[----:B------:R-:W-:Y:S01]  /*2480*/  ISETP.GE.AND P6, PT, R14, UR7, PT ;  /* 0x000000070e007c0c */ /* 0x000fe2000bfc6270 */
[----:B------:R-:W-:Y:S01]  /*2490*/  VIADD R14, R12, 0x49 ;  /* 0x000000490c0e7836 */ /* 0x000fe20000000000 */
[----:B------:R-:W-:Y:S01]  /*24a0*/  FMNMX R17, R28, R15, !PT ;  /* 0x0000000f1c117209 */ /* 0x000fe20007800000 */
[----:B------:R-:W-:Y:S01]  /*24b0*/  ULDC UR7, c[0x0][0x604] ;  /* 0x0001810000077ab9 */ /* 0x000fe20000000800 */
[----:B------:R-:W-:Y:S02]  /*24c0*/  FSEL R26, R52, -INF , !P1 ;  /* 0xff800000341a7808 */ /* 0x000fe40004800000 */
[----:B------:R-:W-:Y:S02]  /*24d0*/  FSEL R54, R54, -INF , !P1 ;  /* 0xff80000036367808 */ /* 0x000fe40004800000 */
[----:B------:R-:W-:Y:S01]  /*24e0*/  ISETP.GE.AND P1, PT, R14, UR6, PT ;  /* 0x000000060e007c0c */ /* 0x000fe2000bf26270 */
[----:B------:R-:W-:Y:S01]  /*24f0*/  ULDC UR6, c[0x0][0x28c] ;  /* 0x0000a30000067ab9 */ /* 0x000fe20000000800 */
[----:B------:R-:W-:-:S02]  /*2500*/  FMNMX R14, R30, R17, !PT ;  /* 0x000000111e0e7209 */ /* 0x000fc40007800000 */
[----:B------:R-:W-:Y:S02]  /*2510*/  FSEL R99, R53, -INF , !P2 ;  /* 0xff80000035637808 */ /* 0x000fe40005000000 */
[----:B------:R-:W-:Y:S02]  /*2520*/  FMNMX R17, R31, R14, !PT ;  /* 0x0000000e1f117209 */ /* 0x000fe40007800000 */
[----:B------:R-:W-:Y:S02]  /*2530*/  FSEL R32, R55, -INF , !P2 ;  /* 0xff80000037207808 */ /* 0x000fe40005000000 */
[----:B------:R-:W-:Y:S02]  /*2540*/  FMNMX R14, R34, R17, !PT ;  /* 0x00000011220e7209 */ /* 0x000fe40007800000 */
[----:B------:R-:W-:Y:S01]  /*2550*/  ISETP.GE.AND P2, PT, R20, UR6, PT ;  /* 0x0000000614007c0c */ /* 0x000fe2000bf46270 */
[----:B------:R-:W-:Y:S01]  /*2560*/  ULDC UR6, c[0x0][0x28c] ;  /* 0x0000a30000067ab9 */ /* 0x000fe20000000800 */
[----:B------:R-:W-:-:S02]  /*2570*/  IADD3 R20, R12, 0x51, RZ ;  /* 0x000000510c147810 */ /* 0x000fc40007ffe0ff */
[----:B------:R-:W-:Y:S02]  /*2580*/  FMNMX R17, R35, R14, !PT ;  /* 0x0000000e23117209 */ /* 0x000fe40007800000 */
[----:B------:R-:W-:Y:S02]  /*2590*/  FSEL R55, R56, -INF , !P3 ;  /* 0xff80000038377808 */ /* 0x000fe40005800000 */
[----:B------:R-:W-:Y:S02]  /*25a0*/  FSEL R58, R58, -INF , !P3 ;  /* 0xff8000003a3a7808 */ /* 0x000fe40005800000 */
[----:B------:R-:W-:Y:S01]  /*25b0*/  ISETP.GE.AND P3, PT, R20, UR6, PT ;  /* 0x0000000614007c0c */ /* 0x000fe2000bf66270 */
[----:B------:R-:W-:Y:S01]  /*25c0*/  VIADD R20, R12, 0x58 ;  /* 0x000000580c147836 */ /* 0x000fe20000000000 */
[----:B------:R-:W-:Y:S01]  /*25d0*/  FMNMX R14, R38, R17, !PT ;  /* 0x00000011260e7209 */ /* 0x000fe20007800000 */
[----:B------:R-:W-:Y:S01]  /*25e0*/  ULDC UR6, c[0x0][0x28c] ;  /* 0x0000a30000067ab9 */ /* 0x000fe20000000800 */
[----:B------:R-:W-:-:S02]  /*25f0*/  FSEL R57, R57, -INF , !P4 ;  /* 0xff80000039397808 */ /* 0x000fc40006000000 */
[----:B------:R-:W-:Y:S02]  /*2600*/  FMNMX R17, R39, R14, !PT ;  /* 0x0000000e27117209 */ /* 0x000fe40007800000 */
[----:B------:R-:W-:Y:S02]  /*2610*/  FSEL R59, R59, -INF , !P4 ;  /* 0xff8000003b3b7808 */ /* 0x000fe40006000000 */
[----:B------:R-:W-:Y:S01]  /*2620*/  ISETP.GE.AND P4, PT, R20, UR6, PT ;  /* 0x0000000614007c0c */ /* 0x000fe2000bf86270 */
[----:B------:R-:W-:Y:S01]  /*2630*/  VIADD R20, R12, 0x59 ;  /* 0x000000590c147836 */ /* 0x000fe20000000000 */
[----:B------:R-:W-:Y:S01]  /*2640*/  FMNMX R14, R42, R17, !PT ;  /* 0x000000112a0e7209 */ /* 0x000fe20007800000 */
[----:B------:R-:W-:Y:S01]  /*2650*/  ULDC UR6, c[0x0][0x28c] ;  /* 0x0000a30000067ab9 */ /* 0x000fe20000000800 */
[----:B------:R-:W-:Y:S02]  /*2660*/  FSEL R60, R60, -INF , !P6 ;  /* 0xff8000003c3c7808 */ /* 0x000fe40007000000 */
[----:B------:R-:W-:-:S02]  /*2670*/  FSEL R62, R62, -INF , !P6 ;  /* 0xff8000003e3e7808 */ /* 0x000fc40007000000 */
[----:B------:R-:W-:Y:S01]  /*2680*/  ISETP.GE.AND P6, PT, R20, UR6, PT ;  /* 0x0000000614007c0c */ /* 0x000fe2000bfc6270 */
[----:B------:R-:W-:Y:S01]  /*2690*/  ULDC UR6, c[0x0][0x28c] ;  /* 0x0000a30000067ab9 */ /* 0x000fe20000000800 */
[----:B------:R-:W-:Y:S02]  /*26a0*/  FMNMX R17, R43, R14, !PT ;  /* 0x0000000e2b117209 */ /* 0x000fe40007800000 */
[----:B------:R-:W-:Y:S02]  /*26b0*/  IADD3 R20, R12, 0x60, RZ ;  /* 0x000000600c147810 */ /* 0x000fe40007ffe0ff */
[----:B------:R-:W-:Y:S02]  /*26c0*/  FSEL R61, R61, -INF , !P1 ;  /* 0xff8000003d3d7808 */ /* 0x000fe40004800000 */
[----:B------:R-:W-:Y:S02]  /*26d0*/  FSEL R63, R63, -INF , !P1 ;  /* 0xff8000003f3f7808 */ /* 0x000fe40004800000 */
[----:B------:R-:W-:-:S02]  /*26e0*/  FMNMX R14, R46, R17, !PT ;  /* 0x000000112e0e7209 */ /* 0x000fc40007800000 */
[----:B------:R-:W-:Y:S01]  /*26f0*/  ISETP.GE.AND P1, PT, R20, UR6, PT ;  /* 0x0000000614007c0c */ /* 0x000fe2000bf26270 */
[----:B------:R-:W-:Y:S01]  /*2700*/  VIADD R20, R12, 0x61 ;  /* 0x000000610c147836 */ /* 0x000fe20000000000 */
[----:B------:R-:W-:Y:S01]  /*2710*/  FMNMX R17, R47, R14, !PT ;  /* 0x0000000e2f117209 */ /* 0x000fe20007800000 */
[----:B------:R-:W-:Y:S01]  /*2720*/  ULDC UR6, c[0x0][0x28c] ;  /* 0x0000a30000067ab9 */ /* 0x000fe20000000800 */
[----:B------:R-:W-:Y:S02]  /*2730*/  FSEL R24, R24, -INF , !P5 ;  /* 0xff80000018187808 */ /* 0x000fe40006800000 */
[----:B------:R-:W-:Y:S01]  /*2740*/  ISETP.GE.AND P5, PT, R20, UR6, PT ;  /* 0x0000000614007c0c */ /* 0x000fe2000bfa6270 */
[----:B------:R-:W-:Y:S01]  /*2750*/  ULDC UR6, c[0x0][0x28c] ;  /* 0x0000a30000067ab9 */ /* 0x000fe20000000800 */
[----:B------:R-:W-:Y:S01]  /*2760*/  FMNMX R20, R50, R17, !PT ;  /* 0x0000001132147209 */ /* 0x000fe20007800000 */
[----:B------:R-:W-:Y:S01]  /*2770*/  VIADD R17, R12, 0x68 ;  /* 0x000000680c117836 */ /* 0x000fe20000000000 */
[----:B------:R-:W-:-:S02]  /*2780*/  FMNMX R14, R24, R25, !PT ;  /* 0x00000019180e7209 */ /* 0x000fc40007800000 */
[----:B------:R-:W-:Y:S02]  /*2790*/  FMNMX R21, R51, R20, !PT ;  /* 0x0000001433157209 */ /* 0x000fe40007800000 */
[----:B------:R-:W-:Y:S02]  /*27a0*/  FSEL R64, R64, -INF , !P2 ;  /* 0xff80000040407808 */ /* 0x000fe40005000000 */
[----:B------:R-:W-:Y:S02]  /*27b0*/  FSEL R66, R66, -INF , !P2 ;  /* 0xff80000042427808 */ /* 0x000fe40005000000 */
[----:B------:R-:W-:Y:S01]  /*27c0*/  ISETP.GE.AND P2, PT, R17, UR6, PT ;  /* 0x0000000611007c0c */ /* 0x000fe2000bf46270 */
[----:B------:R-:W-:Y:S01]  /*27d0*/  ULDC UR6, c[0x0][0x28c] ;  /* 0x0000a30000067ab9 */ /* 0x000fe20000000800 */
[----:B------:R-:W-:Y:S02]  /*27e0*/  FMNMX R17, R27, R14, !PT ;  /* 0x0000000e1b117209 */ /* 0x000fe40007800000 */
[----:B------:R-:W-:-:S02]  /*27f0*/  FMNMX R21, R54, R21, !PT ;  /* 0x0000001536157209 */ /* 0x000fc40007800000 */
[----:B------:R-:W-:Y:S02]  /*2800*/  FMNMX R14, R88, R17, !PT ;  /* 0x00000011580e7209 */ /* 0x000fe40007800000 */
[----:B------:R-:W-:Y:S02]  /*2810*/  FMNMX R21, R32, R21, !PT ;  /* 0x0000001520157209 */ /* 0x000fe40007800000 */
[----:B------:R-:W-:Y:S02]  /*2820*/  FMNMX R17, R89, R14, !PT ;  /* 0x0000000e59117209 */ /* 0x000fe40007800000 */
[----:B------:R-:W-:Y:S02]  /*2830*/  FMNMX R20, R58, R21, !PT ;  /* 0x000000153a147209 */ /* 0x000fe40007800000 */
[----:B------:R-:W-:Y:S02]  /*2840*/  FMNMX R14, R90, R17, !PT ;  /* 0x000000115a0e7209 */ /* 0x000fe40007800000 */
[----:B------:R-:W-:-:S02]  /*2850*/  FMNMX R21, R59, R20, !PT ;  /* 0x000000143b157209 */ /* 0x000fc40007800000 */
[----:B------:R-:W-:Y:S02]  /*2860*/  FMNMX R17, R91, R14, !PT ;  /* 0x0000000e5b117209 */ /* 0x000fe40007800000 */
[----:B------:R-:W-:Y:S02]  /*2870*/  FMNMX R20, R62, R21, !PT ;  /* 0x000000153e147209 */ /* 0x000fe40007800000 */
[----:B------:R-:W-:Y:S02]  /*2880*/  FMNMX R14, R92, R17, !PT ;  /* 0x000000115c0e7209 */ /* 0x000fe40007800000 */
[----:B------:R-:W-:Y:S02]  /*2890*/  FMNMX R21, R63, R20, !PT ;  /* 0x000000143f157209 */ /* 0x000fe40007800000 */
[----:B------:R-:W-:Y:S02]  /*28a0*/  FMNMX R17, R93, R14, !PT ;  /* 0x0000000e5d117209 */ /* 0x000fe40007800000 */
[----:B------:R-:W-:-:S02]  /*28b0*/  FSEL R67, R67, -INF , !P3 ;  /* 0xff80000043437808 */ /* 0x000fc40005800000 */
[----:B------:R-:W-:Y:S02]  /*28c0*/  FMNMX R20, R66, R21, !PT ;  /* 0x0000001542147209 */ /* 0x000fe40007800000 */
[----:B------:R-:W-:Y:S02]  /*28d0*/  FMNMX R14, R94, R17, !PT ;  /* 0x000000115e0e7209 */ /* 0x000fe40007800000 */
[----:B------:R-:W-:Y:S02]  /*28e0*/  FSEL R70, R70, -INF , !P4 ;  /* 0xff80000046467808 */ /* 0x000fe40006000000 */
[----:B------:R-:W-:Y:S02]  /*28f0*/  FMNMX R21, R67, R20, !PT ;  /* 0x0000001443157209 */ /* 0x000fe40007800000 */
[----:B------:R-:W-:Y:S02]  /*2900*/  FMNMX R17, R95, R14, !PT ;  /* 0x0000000e5f117209 */ /* 0x000fe40007800000 */
[----:B------:R-:W-:Y:S01]  /*2910*/  FSEL R71, R71, -INF , !P6 ;  /* 0xff80000047477808 */ /* 0x000fe20007000000 */
[----:B------:R-:W3:Y:S01]  /*2920*/  LDC R14, c[0x0][0x28c] ;  /* 0x0000a300ff0e7b82 */ /* 0x000ee20000000800 */
[----:B------:R-:W-:-:S02]  /*2930*/  FMNMX R36, R70, R21, !PT ;  /* 0x0000001546247209 */ /* 0x000fc40007800000 */
[----:B------:R-:W-:Y:S02]  /*2940*/  FMNMX R20, R96, R17, !PT ;  /* 0x0000001160147209 */ /* 0x000fe40007800000 */
[----:B------:R-:W-:Y:S02]  /*2950*/  FSEL R74, R74, -INF , !P1 ;  /* 0xff8000004a4a7808 */ /* 0x000fe40004800000 */
[----:B------:R-:W-:Y:S02]  /*2960*/  FMNMX R21, R71, R36, !PT ;  /* 0x0000002447157209 */ /* 0x000fe40007800000 */
        /* <DEDUP_REMOVED lines=8> */
[----:B------:R-:W-:Y:S02]  /*29f0*/  FSEL R78, R78, -INF , !P2 ;  /* 0xff8000004e4e7808 */ /* 0x000fe40005000000 */
[----:B------:R-:W-:Y:S02]  /*2a00*/  FMNMX R21, R75, R20, !PT ;  /* 0x000000144b157209 */ /* 0x000fe40007800000 */
[----:B------:R-:W-:Y:S01]  /*2a10*/  ISETP.GE.AND P4, PT, R23, UR6, PT ;  /* 0x0000000617007c0c */ /* 0x000fe2000bf86270 */
[----:B------:R-:W-:Y:S01]  /*2a20*/  VIADD R23, R12, 0x71 ;  /* 0x000000710c177836 */ /* 0x000fe20000000000 */
[----:B------:R-:W-:Y:S01]  /*2a30*/  FMNMX R17, R98, R17, !PT ;  /* 0x0000001162117209 */ /* 0x000fe20007800000 */
[----:B------:R-:W-:Y:S01]  /*2a40*/  ULDC UR6, c[0x0][0x28c] ;  /* 0x0000a30000067ab9 */ /* 0x000fe20000000800 */
[----:B------:R-:W-:-:S02]  /*2a50*/  FSEL R44, R79, -INF , !P3 ;  /* 0xff8000004f2c7808 */ /* 0x000fc40005800000 */
[----:B------:R-:W-:Y:S02]  /*2a60*/  FMNMX R21, R78, R21, !PT ;  /* 0x000000154e157209 */ /* 0x000fe40007800000 */
[----:B------:R-:W-:Y:S01]  /*2a70*/  FMNMX R20, R26, R17, !PT ;  /* 0x000000111a147209 */ /* 0x000fe20007800000 */
[C---:B------:R-:W-:Y:S01]  /*2a80*/  VIADD R17, R12.reuse, 0x79 ;  /* 0x000000790c117836 */ /* 0x040fe20000000000 */
[----:B------:R-:W-:Y:S02]  /*2a90*/  FSEL R69, R69, -INF , !P6 ;  /* 0xff80000045457808 */ /* 0x000fe40007000000 */
[----:B------:R-:W-:Y:S01]  /*2aa0*/  ISETP.GE.AND P6, PT, R23, UR6, PT ;  /* 0x0000000617007c0c */ /* 0x000fe2000bfc6270 */
[----:B------:R-:W-:Y:S01]  /*2ab0*/  ULDC UR6, c[0x0][0x28c] ;  /* 0x0000a30000067ab9 */ /* 0x000fe20000000800 */
[----:B------:R-:W-:Y:S02]  /*2ac0*/  IADD3 R23, R12, 0x78, RZ ;  /* 0x000000780c177810 */ /* 0x000fe40007ffe0ff */
[----:B------:R-:W-:-:S02]  /*2ad0*/  FSEL R82, R82, -INF , !P4 ;  /* 0xff80000052527808 */ /* 0x000fc40006000000 */
[----:B------:R-:W-:Y:S02]  /*2ae0*/  FMNMX R21, R44, R21, !PT ;  /* 0x000000152c157209 */ /* 0x000fe40007800000 */
[----:B------:R-:W-:Y:S02]  /*2af0*/  FMNMX R20, R99, R20, !PT ;  /* 0x0000001463147209 */ /* 0x000fe40007800000 */
[----:B------:R-:W-:Y:S02]  /*2b00*/  FSEL R72, R72, -INF , !P1 ;  /* 0xff80000048487808 */ /* 0x000fe40004800000 */
[----:B------:R-:W-:Y:S01]  /*2b10*/  ISETP.GE.AND P1, PT, R23, UR6, PT ;  /* 0x0000000617007c0c */ /* 0x000fe2000bf26270 */
[----:B------:R-:W-:Y:S01]  /*2b20*/  ULDC UR6, c[0x0][0x604] ;  /* 0x0001810000067ab9 */ /* 0x000fe20000000800 */
[----:B------:R-:W-:Y:S02]  /*2b30*/  FSEL R83, R83, -INF , !P6 ;  /* 0xff80000053537808 */ /* 0x000fe40007000000 */
[----:B------:R-:W-:-:S02]  /*2b40*/  FMNMX R36, R82, R21, !PT ;  /* 0x0000001552247209 */ /* 0x000fc40007800000 */
[----:B------:R-:W-:Y:S02]  /*2b50*/  FMNMX R20, R55, R20, !PT ;  /* 0x0000001437147209 */ /* 0x000fe40007800000 */
[----:B------:R-:W-:Y:S02]  /*2b60*/  FSEL R73, R73, -INF , !P5 ;  /* 0xff80000049497808 */ /* 0x000fe40006800000 */
[----:B---3--:R-:W-:Y:S02]  /*2b70*/  ISETP.GE.AND P5, PT, R17, R14, PT ;  /* 0x0000000e1100720c */ /* 0x008fe40003fa6270 */
[----:B------:R-:W-:Y:S02]  /*2b80*/  FSEL R86, R86, -INF , !P1 ;  /* 0xff80000056567808 */ /* 0x000fe40004800000 */
[----:B------:R-:W-:Y:S02]  /*2b90*/  FMNMX R21, R83, R36, !PT ;  /* 0x0000002453157209 */ /* 0x000fe40007800000 */
[----:B------:R-:W-:-:S02]  /*2ba0*/  FMNMX R17, R57, R20, !PT ;  /* 0x0000001439117209 */ /* 0x000fc40007800000 */
[----:B------:R-:W-:Y:S02]  /*2bb0*/  FSEL R87, R87, -INF , !P5 ;  /* 0xff80000057577808 */ /* 0x000fe40006800000 */
[----:B------:R-:W-:Y:S02]  /*2bc0*/  FMNMX R36, R86, R21, !PT ;  /* 0x0000001556247209 */ /* 0x000fe40007800000 */
[----:B------:R-:W-:Y:S02]  /*2bd0*/  FMNMX R20, R60, R17, !PT ;  /* 0x000000113c147209 */ /* 0x000fe40007800000 */
[----:B------:R-:W-:Y:S02]  /*2be0*/  FMNMX R36, R87, R36, !PT ;  /* 0x0000002457247209 */ /* 0x000fe40007800000 */
[----:B------:R-:W-:Y:S02]  /*2bf0*/  FMNMX R17, R61, R20, !PT ;  /* 0x000000143d117209 */ /* 0x000fe40007800000 */
[----:B------:R-:W-:Y:S01]  /*2c00*/  FSEL R79, R76, -INF , !P2 ;  /* 0xff8000004c4f7808 */ /* 0x000fe20005000000 */
[----:B------:R-:W3:Y:S01]  /*2c10*/  SHFL.BFLY PT, R21, R36, 0x1, 0x1f ;  /* 0x0c201f0024157f89 */ /* 0x000ee200000e0000 */
[----:B------:R-:W-:-:S02]  /*2c20*/  FMNMX R20, R64, R17, !PT ;  /* 0x0000001140147209 */ /* 0x000fc40007800000 */
[----:B------:R-:W-:Y:S02]  /*2c30*/  FSEL R100, R77, -INF , !P3 ;  /* 0xff8000004d647808 */ /* 0x000fe40005800000 */
[----:B------:R-:W-:Y:S02]  /*2c40*/  FMNMX R17, R65, R20, !PT ;  /* 0x0000001441117209 */ /* 0x000fe40007800000 */
[----:B------:R-:W-:Y:S02]  /*2c50*/  FSEL R101, R80, -INF , !P4 ;  /* 0xff80000050657808 */ /* 0x000fe40006000000 */
[----:B------:R-:W-:Y:S02]  /*2c60*/  FMNMX R20, R68, R17, !PT ;  /* 0x0000001144147209 */ /* 0x000fe40007800000 */
[----:B------:R-:W-:Y:S02]  /*2c70*/  FSEL R102, R81, -INF , !P6 ;  /* 0xff80000051667808 */ /* 0x000fe40007000000 */
[----:B------:R-:W-:-:S02]  /*2c80*/  FMNMX R17, R69, R20, !PT ;  /* 0x0000001445117209 */ /* 0x000fc40007800000 */
[----:B------:R-:W-:Y:S02]  /*2c90*/  FSEL R84, R84, -INF , !P1 ;  /* 0xff80000054547808 */ /* 0x000fe40004800000 */
[----:B------:R-:W-:Y:S02]  /*2ca0*/  FMNMX R20, R72, R17, !PT ;  /* 0x0000001148147209 */ /* 0x000fe40007800000 */
[----:B------:R-:W-:Y:S02]  /*2cb0*/  FSEL R85, R85, -INF , !P5 ;  /* 0xff80000055557808 */ /* 0x000fe40006800000 */
[----:B------:R-:W-:Y:S02]  /*2cc0*/  FMNMX R20, R73, R20, !PT ;  /* 0x0000001449147209 */ /* 0x000fe40007800000 */
[----:B---3--:R-:W-:Y:S02]  /*2cd0*/  FMNMX R21, R36, R21, !PT ;  /* 0x0000001524157209 */ /* 0x008fe40007800000 */
[----:B------:R-:W-:-:S03]  /*2ce0*/  FMNMX R17, R79, R20, !PT ;  /* 0x000000144f117209 */ /* 0x000fc60007800000 */
[----:B------:R-:W3:Y:S01]  /*2cf0*/  SHFL.BFLY PT, R40, R21, 0x2, 0x1f ;  /* 0x0c401f0015287f89 */ /* 0x000ee200000e0000 */
[----:B------:R-:W-:-:S04]  /*2d00*/  FMNMX R20, R100, R17, !PT ;  /* 0x0000001164147209 */ /* 0x000fc80007800000 */
[----:B------:R-:W-:-:S04]  /*2d10*/  FMNMX R17, R101, R20, !PT ;  /* 0x0000001465117209 */ /* 0x000fc80007800000 */
[----:B------:R-:W-:-:S04]  /*2d20*/  FMNMX R17, R102, R17, !PT ;  /* 0x0000001166117209 */ /* 0x000fc80007800000 */
[----:B------:R-:W-:-:S04]  /*2d30*/  FMNMX R20, R84, R17, !PT ;  /* 0x0000001154147209 */ /* 0x000fc80007800000 */
[----:B------:R-:W-:-:S05]  /*2d40*/  FMNMX R17, R85, R20, !PT ;  /* 0x0000001455117209 */ /* 0x000fca0007800000 */
[----:B------:R-:W4:Y:S01]  /*2d50*/  SHFL.BFLY PT, R36, R17, 0x1, 0x1f ;  /* 0x0c201f0011247f89 */ /* 0x000f2200000e0000 */
[----:B---3--:R-:W-:-:S04]  /*2d60*/  FMNMX R20, R21, R40, !PT ;  /* 0x0000002815147209 */ /* 0x008fc80007800000 */
[----:B------:R-:W-:-:S04]  /*2d70*/  FSETP.NEU.AND P1, PT, R20, -INF , PT ;  /* 0xff8000001400780b */ /* 0x000fc80003f2d000 */
[----:B------:R-:W-:-:S05]  /*2d80*/  FSEL R103, R20, RZ, P1 ;  /* 0x000000ff14677208 */ /* 0x000fca0000800000 */
[----:B------:R-:W-:Y:S01]  /*2d90*/  FMUL R103, R103, UR6 ;  /* 0x0000000667677c20 */ /* 0x000fe20008400000 */
[----:B------:R-:W-:-:S03]  /*2da0*/  ULDC UR6, c[0x0][0x604] ;  /* 0x0001810000067ab9 */ /* 0x000fc60000000800 */
[--C-:B------:R-:W-:Y:S01]  /*2db0*/  FFMA R28, R28, UR6, -R103.reuse ;  /* 0x000000061c1c7c23 */ /* 0x100fe20008000867 */
[----:B------:R-:W-:Y:S01]  /*2dc0*/  ULDC UR6, c[0x0][0x604] ;  /* 0x0001810000067ab9 */ /* 0x000fe20000000800 */
[--C-:B------:R-:W-:Y:S01]  /*2dd0*/  FFMA R56, R59, UR13, -R103.reuse ;  /* 0x0000000d3b387c23 */ /* 0x100fe20008000867 */
[--C-:B------:R-:W-:Y:S01]  /*2de0*/  FFMA R37, R15, UR6, -R103.reuse ;  /* 0x000000060f257c23 */ /* 0x100fe20008000867 */
[----:B------:R-:W-:Y:S01]  /*2df0*/  ULDC UR6, c[0x0][0x604] ;  /* 0x0001810000067ab9 */ /* 0x000fe20000000800 */
[----:B----4-:R-:W-:Y:S01]  /*2e00*/  FMNMX R36, R17, R36, !PT ;  /* 0x0000002411247209 */ /* 0x010fe20007800000 */
[--C-:B------:R-:W-:Y:S01]  /*2e10*/  FFMA R15, R30, UR6, -R103.reuse ;  /* 0x000000061e0f7c23 */ /* 0x100fe20008000867 */
[----:B------:R-:W-:Y:S01]  /*2e20*/  ULDC UR6, c[0x0][0x604] ;  /* 0x0001810000067ab9 */ /* 0x000fe20000000800 */
[----:B------:R-:W-:Y:S01]  /*2e30*/  FSETP.GEU.AND P4, PT, R37, -126, PT ;  /* 0xc2fc00002500780b */ /* 0x000fe20003f8e000 */
[--C-:B------:R-:W-:Y:S01]  /*2e40*/  FFMA R31, R31, UR6, -R103.reuse ;  /* 0x000000061f1f7c23 */ /* 0x100fe20008000867 */
[----:B------:R-:W3:Y:S01]  /*2e50*/  SHFL.BFLY PT, R21, R36, 0x2, 0x1f ;  /* 0x0c401f0024157f89 */ /* 0x000ee200000e0000 */
[----:B------:R-:W-:Y:S01]  /*2e60*/  FSETP.GEU.AND P6, PT, R28, -126, PT ;  /* 0xc2fc00001c00780b */ /* 0x000fe20003fce000 */
[----:B------:R-:W-:Y:S01]  /*2e70*/  ULDC UR6, c[0x0][0x604] ;  /* 0x0001810000067ab9 */ /* 0x000fe20000000800 */
[----:B------:R-:W-:Y:S01]  /*2e80*/  FSETP.GEU.AND P5, PT, R15, -126, PT ;  /* 0xc2fc00000f00780b */ /* 0x000fe20003fae000 */
[--C-:B------:R-:W-:Y:S01]  /*2e90*/  FFMA R29, R34, UR6, -R103.reuse ;  /* 0x00000006221d7c23 */ /* 0x100fe20008000867 */
[----:B------:R-:W-:Y:S01]  /*2ea0*/  ULDC UR6, c[0x0][0x604] ;  /* 0x0001810000067ab9 */ /* 0x000fe20000000800 */
[----:B------:R-:W-:Y:S01]  /*2eb0*/  FSETP.GEU.AND P1, PT, R31, -126, PT ;  /* 0xc2fc00001f00780b */ /* 0x000fe20003f2e000 */
[--C-:B------:R-:W-:Y:S01]  /*2ec0*/  FFMA R49, R67, UR21, -R103.reuse ;  /* 0x0000001543317c23 */ /* 0x100fe20008000867 */
[--C-:B------:R-:W-:Y:S01]  /*2ed0*/  FFMA R52, R70, UR23, -R103.reuse ;  /* 0x0000001746347c23 */ /* 0x100fe20008000867 */
[----:B------:R-:W-:Y:S01]  /*2ee0*/  FSETP.GEU.AND P2, PT, R29, -126, PT ;  /* 0xc2fc00001d00780b */ /* 0x000fe20003f4e000 */
[--C-:B------:R-:W-:Y:S01]  /*2ef0*/  FFMA R45, R71, UR25, -R103.reuse ;  /* 0x00000019472d7c23 */ /* 0x100fe20008000867 */
[----:B------:R-:W-:Y:S01]  /*2f00*/  @!P4 FMUL R37, R37, 0.5 ;  /* 0x3f0000002525c820 */ /* 0x000fe20000400000 */
[--C-:B------:R-:W-:Y:S01]  /*2f10*/  FFMA R41, R75, UR29, -R103.reuse ;  /* 0x0000001d4b297c23 */ /* 0x100fe20008000867 */
[--C-:B------:R-:W-:Y:S01]  /*2f20*/  FFMA R48, R74, UR27, -R103.reuse ;  /* 0x0000001b4a307c23 */ /* 0x100fe20008000867 */
[----:B------:R-:W-:Y:S01]  /*2f30*/  @!P6 FMUL R28, R28, 0.5 ;  /* 0x3f0000001c1ce820 */ /* 0x000fe20000400000 */
[--C-:B------:R-:W-:Y:S01]  /*2f40*/  FFMA R78, R78, UR31, -R103.reuse ;  /* 0x0000001f4e4e7c23 */ /* 0x100fe20008000867 */
[----:B------:R-:W-:Y:S01]  /*2f50*/  @!P5 FMUL R15, R15, 0.5 ;  /* 0x3f0000000f0fd820 */ /* 0x000fe20000400000 */
[----:B------:R-:W4:Y:S01]  /*2f60*/  MUFU.EX2 R37, R37 ;  /* 0x0000002500257308 */ /* 0x000f220000000800 */
[----:B------:R-:W-:Y:S01]  /*2f70*/  ULDC UR13, c[0x0][0x604] ;  /* 0x00018100000d7ab9 */ /* 0x000fe20000000800 */
[----:B------:R-:W-:Y:S01]  /*2f80*/  @!P1 FMUL R31, R31, 0.5 ;  /* 0x3f0000001f1f9820 */ /* 0x000fe20000400000 */
[----:B------:R-:W-:Y:S01]  /*2f90*/  ULDC UR23, c[0x0][0x604] ;  /* 0x0001810000177ab9 */ /* 0x000fe20000000800 */
[----:B------:R-:W-:Y:S01]  /*2fa0*/  ULDC UR25, c[0x0][0x604] ;  /* 0x0001810000197ab9 */ /* 0x000fe20000000800 */
[----:B------:R-:W-:Y:S01]  /*2fb0*/  @!P2 FMUL R29, R29, 0.5 ;  /* 0x3f0000001d1da820 */ /* 0x000fe20000400000 */
[----:B------:R-:W-:Y:S01]  /*2fc0*/  ULDC UR27, c[0x0][0x604] ;  /* 0x00018100001b7ab9 */ /* 0x000fe20000000800 */
[----:B---3--:R-:W-:Y:S01]  /*2fd0*/  FMNMX R21, R36, R21, !PT ;  /* 0x0000001524157209 */ /* 0x008fe20007800000 */
[--C-:B------:R-:W-:Y:S01]  /*2fe0*/  FFMA R36, R35, UR6, -R103.reuse ;  /* 0x0000000623247c23 */ /* 0x100fe20008000867 */
[----:B------:R-:W-:Y:S01]  /*2ff0*/  ULDC UR6, c[0x0][0x604] ;  /* 0x0001810000067ab9 */ /* 0x000fe20000000800 */
[----:B------:R-:W3:Y:S01]  /*3000*/  MUFU.EX2 R30, R28 ;  /* 0x0000001c001e7308 */ /* 0x000ee20000000800 */
[C---:B------:R-:W-:Y:S01]  /*3010*/  FSETP.NEU.AND P3, PT, R21.reuse, -INF , PT ;  /* 0xff8000001500780b */ /* 0x040fe20003f6d000 */
[--C-:B------:R-:W-:Y:S01]  /*3020*/  FFMA R35, R38, UR6, -R103.reuse ;  /* 0x0000000626237c23 */ /* 0x100fe20008000867 */
[----:B------:R-:W-:Y:S01]  /*3030*/  ULDC UR6, c[0x0][0x604] ;  /* 0x0001810000067ab9 */ /* 0x000fe20000000800 */
[--C-:B------:R-:W-:Y:S01]  /*3040*/  FFMA R38, R32, UR7, -R103.reuse ;  /* 0x0000000720267c23 */ /* 0x100fe20008000867 */
[----:B------:R-:W-:Y:S01]  /*3050*/  FSEL R53, R21, RZ, P3 ;  /* 0x000000ff15357208 */ /* 0x000fe20001800000 */
[--C-:B------:R-:W-:Y:S01]  /*3060*/  FFMA R39, R39, UR6, -R103.reuse ;  /* 0x0000000627277c23 */ /* 0x100fe20008000867 */
[----:B------:R-:W-:Y:S01]  /*3070*/  FSETP.GEU.AND P3, PT, R36, -126, PT ;  /* 0xc2fc00002400780b */ /* 0x000fe20003f6e000 */
[----:B----4-:R-:W-:Y:S01]  /*3080*/  @!P4 FMUL R37, R37, R37 ;  /* 0x000000252525c220 */ /* 0x010fe20000400000 */
[----:B------:R-:W4:Y:S01]  /*3090*/  MUFU.EX2 R28, R31 ;  /* 0x0000001f001c7308 */ /* 0x000f220000000800 */
[----:B------:R-:W-:Y:S01]  /*30a0*/  ULDC UR6, c[0x0][0x604] ;  /* 0x0001810000067ab9 */ /* 0x000fe20000000800 */
[----:B------:R-:W-:Y:S01]  /*30b0*/  FSETP.GEU.AND P4, PT, R39, -126, PT ;  /* 0xc2fc00002700780b */ /* 0x000fe20003f8e000 */
[--C-:B------:R-:W-:Y:S01]  /*30c0*/  FFMA R23, R42, UR6, -R103.reuse ;  /* 0x000000062a177c23 */ /* 0x100fe20008000867 */
[----:B------:R-:W-:Y:S01]  /*30d0*/  ULDC UR6, c[0x0][0x604] ;  /* 0x0001810000067ab9 */ /* 0x000fe20000000800 */
[----:B------:R-:W-:Y:S01]  /*30e0*/  FMUL R104, R53, UR10 ;  /* 0x0000000a35687c20 */ /* 0x000fe20008400000 */
[--C-:B------:R-:W-:Y:S01]  /*30f0*/  FFMA R34, R43, UR6, -R103.reuse ;  /* 0x000000062b227c23 */ /* 0x100fe20008000867 */
[----:B------:R-:W-:Y:S01]  /*3100*/  ULDC UR6, c[0x0][0x604] ;  /* 0x0001810000067ab9 */ /* 0x000fe20000000800 */
[----:B------:R-:W5:Y:S01]  /*3110*/  MUFU.EX2 R29, R29 ;  /* 0x0000001d001d7308 */ /* 0x000f620000000800 */
[----:B---3--:R-:W-:Y:S01]  /*3120*/  @!P6 FMUL R30, R30, R30 ;  /* 0x0000001e1e1ee220 */ /* 0x008fe20000400000 */
[----:B------:R-:W-:Y:S01]  /*3130*/  FSETP.GEU.AND P6, PT, R35, -126, PT ;  /* 0xc2fc00002300780b */ /* 0x000fe20003fce000 */
[----:B------:R-:W-:Y:S01]  /*3140*/  @!P3 FMUL R36, R36, 0.5 ;  /* 0x3f0000002424b820 */ /* 0x000fe20000400000 */
[--C-:B------:R-:W-:Y:S01]  /*3150*/  FFMA R33, R46, UR6, -R103.reuse ;  /* 0x000000062e217c23 */ /* 0x100fe20008000867 */
[----:B------:R-:W-:Y:S01]  /*3160*/  ULDC UR6, c[0x0][0x604] ;  /* 0x0001810000067ab9 */ /* 0x000fe20000000800 */
[--C-:B------:R-:W-:Y:S01]  /*3170*/  FFMA R43, R63, UR17, -R103.reuse ;  /* 0x000000113f2b7c23 */ /* 0x100fe20008000867 */
[----:B------:R-:W-:Y:S01]  /*3180*/  @!P4 FMUL R39, R39, 0.5 ;  /* 0x3f0000002727c820 */ /* 0x000fe20000400000 */
[----:B------:R-:W3:Y:S01]  /*3190*/  MUFU.EX2 R15, R15 ;  /* 0x0000000f000f7308 */ /* 0x000ee20000000800 */
[--C-:B------:R-:W-:Y:S01]  /*31a0*/  FFMA R40, R47, UR6, -R103.reuse ;  /* 0x000000062f287c23 */ /* 0x100fe20008000867 */
[----:B------:R-:W-:Y:S01]  /*31b0*/  ULDC UR6, c[0x0][0x604] ;  /* 0x0001810000067ab9 */ /* 0x000fe20000000800 */
[----:B----4-:R-:W-:Y:S01]  /*31c0*/  @!P1 FMUL R28, R28, R28 ;  /* 0x0000001c1c1c9220 */ /* 0x010fe20000400000 */
[--C-:B------:R-:W-:Y:S01]  /*31d0*/  FFMA R17, R50, UR6, -R103.reuse ;  /* 0x0000000632117c23 */ /* 0x100fe20008000867 */
[----:B------:R-:W-:Y:S01]  /*31e0*/  ULDC UR6, c[0x0][0x604] ;  /* 0x0001810000067ab9 */ /* 0x000fe20000000800 */
[----:B------:R-:W-:Y:S01]  /*31f0*/  FSETP.GEU.AND P1, PT, R34, -126, PT ;  /* 0xc2fc00002200780b */ /* 0x000fe20003f2e000 */
[--C-:B------:R-:W-:Y:S01]  /*3200*/  FFMA R51, R51, UR6, -R103.reuse ;  /* 0x0000000633337c23 */ /* 0x100fe20008000867 */
[----:B------:R-:W4:Y:S01]  /*3210*/  MUFU.EX2 R36, R36 ;  /* 0x0000002400247308 */ /* 0x000f220000000800 */
[----:B-----5:R-:W-:Y:S01]  /*3220*/  @!P2 FMUL R29, R29, R29 ;  /* 0x0000001d1d1da220 */ /* 0x020fe20000400000 */
[----:B------:R-:W-:Y:S01]  /*3230*/  @!P6 FMUL R35, R35, 0.5 ;  /* 0x3f0000002323e820 */ /* 0x000fe20000400000 */
[----:B------:R-:W-:Y:S01]  /*3240*/  FSETP.GEU.AND P2, PT, R33, -126, PT ;  /* 0xc2fc00002100780b */ /* 0x000fe20003f4e000 */
[----:B------:R-:W-:Y:S01]  /*3250*/  ULDC UR6, c[0x0][0x604] ;  /* 0x0001810000067ab9 */ /* 0x000fe20000000800 */
[--C-:B------:R-:W-:Y:S01]  /*3260*/  FFMA R47, R58, UR11, -R103.reuse ;  /* 0x0000000b3a2f7c23 */ /* 0x100fe20008000867 */
[--C-:B------:R-:W-:Y:S01]  /*3270*/  FFMA R31, R54, UR6, -R103.reuse ;  /* 0x00000006361f7c23 */ /* 0x100fe20008000867 */
[--C-:B------:R-:W-:Y:S01]  /*3280*/  FFMA R50, R62, UR15, -R103.reuse ;  /* 0x0000000f3e327c23 */ /* 0x100fe20008000867 */
[----:B------:R5:W1:Y:S01]  /*3290*/  MUFU.EX2 R42, R39 ;  /* 0x00000027002a7308 */ /* 0x000a620000000800 */
[----:B---3--:R-:W-:Y:S01]  /*32a0*/  @!P5 FMUL R15, R15, R15 ;  /* 0x0000000f0f0fd220 */ /* 0x008fe20000400000 */
[----:B------:R-:W-:Y:S01]  /*32b0*/  FSETP.GEU.AND P5, PT, R23, -126, PT ;  /* 0xc2fc00001700780b */ /* 0x000fe20003fae000 */
[----:B------:R-:W-:Y:S01]  /*32c0*/  @!P1 FMUL R34, R34, 0.5 ;  /* 0x3f00000022229820 */ /* 0x000fe20000400000 */
[--C-:B------:R-:W-:Y:S01]  /*32d0*/  FFMA R54, R66, UR19, -R103.reuse ;  /* 0x0000001342367c23 */ /* 0x100fe20008000867 */
[----:B------:R-:W-:Y:S01]  /*32e0*/  ULDC UR6, c[0x0][0x604] ;  /* 0x0001810000067ab9 */ /* 0x000fe20000000800 */
[--C-:B------:R-:W-:Y:S01]  /*32f0*/  FFMA R46, R82, UR35, -R103.reuse ;  /* 0x00000023522e7c23 */ /* 0x100fe20008000867 */
[--C-:B------:R-:W-:Y:S01]  /*3300*/  FFMA R24, R24, UR9, -R104.reuse ;  /* 0x0000000918187c23 */ /* 0x100fe20008000868 */
[----:B------:R-:W3:Y:S01]  /*3310*/  MUFU.EX2 R35, R35 ;  /* 0x0000002300237308 */ /* 0x000ee20000000800 */
[----:B----4-:R-:W-:Y:S01]  /*3320*/  @!P3 FMUL R36, R36, R36 ;  /* 0x000000242424b220 */ /* 0x010fe20000400000 */
[----:B------:R-:W-:Y:S01]  /*3330*/  FSETP.GEU.AND P3, PT, R40, -126, PT ;  /* 0xc2fc00002800780b */ /* 0x000fe20003f6e000 */
[----:B------:R-:W-:Y:S01]  /*3340*/  @!P2 FMUL R33, R33, 0.5 ;  /* 0x3f0000002121a820 */ /* 0x000fe20000400000 */
[--C-:B-----5:R-:W-:Y:S01]  /*3350*/  FFMA R39, R44, UR33, -R103.reuse ;  /* 0x000000212c277c23 */ /* 0x120fe20008000867 */
[--C-:B------:R-:W-:Y:S01]  /*3360*/  FFMA R25, R25, UR6, -R104.reuse ;  /* 0x0000000619197c23 */ /* 0x100fe20008000868 */
[----:B------:R-:W-:Y:S01]  /*3370*/  ULDC UR7, c[0x0][0x604] ;  /* 0x0001810000077ab9 */ /* 0x000fe20000000800 */
[----:B------:R-:W-:Y:S01]  /*3380*/  @!P5 FMUL R23, R23, 0.5 ;  /* 0x3f0000001717d820 */ /* 0x000fe20000400000 */
[----:B------:R-:W4:Y:S01]  /*3390*/  MUFU.EX2 R34, R34 ;  /* 0x0000002200227308 */ /* 0x000f220000000800 */
[----:B-1----:R-:W-:Y:S01]  /*33a0*/  @!P4 FMUL R42, R42, R42 ;  /* 0x0000002a2a2ac220 */ /* 0x002fe20000400000 */
[----:B------:R-:W-:Y:S01]  /*33b0*/  FSETP.GEU.AND P4, PT, R51, -126, PT ;  /* 0xc2fc00003300780b */ /* 0x000fe20003f8e000 */
[----:B------:R-:W-:Y:S01]  /*33c0*/  ULDC UR11, c[0x0][0x604] ;  /* 0x00018100000b7ab9 */ /* 0x000fe20000000800 */
[--C-:B------:R-:W-:Y:S01]  /*33d0*/  FFMA R27, R27, UR7, -R104.reuse ;  /* 0x000000071b1b7c23 */ /* 0x100fe20008000868 */
[--C-:B------:R-:W-:Y:S01]  /*33e0*/  FFMA R88, R88, UR8, -R104.reuse ;  /* 0x0000000858587c23 */ /* 0x100fe20008000868 */
[--C-:B------:R-:W-:Y:S01]  /*33f0*/  FFMA R89, R89, UR12, -R104.reuse ;  /* 0x0000000c59597c23 */ /* 0x100fe20008000868 */
[----:B------:R-:W-:Y:S01]  /*3400*/  @!P3 FMUL R40, R40, 0.5 ;  /* 0x3f0000002828b820 */ /* 0x000fe20000400000 */
[----:B------:R-:W1:Y:S01]  /*3410*/  MUFU.EX2 R33, R33 ;  /* 0x0000002100217308 */ /* 0x000e620000000800 */
[----:B---3--:R-:W-:Y:S01]  /*3420*/  @!P6 FMUL R35, R35, R35 ;  /* 0x000000232323e220 */ /* 0x008fe20000400000 */
[----:B------:R-:W-:Y:S01]  /*3430*/  FSETP.GEU.AND P6, PT, R17, -126, PT ;  /* 0xc2fc00001100780b */ /* 0x000fe20003fce000 */
[--C-:B------:R-:W-:Y:S01]  /*3440*/  FFMA R90, R90, UR11, -R104.reuse ;  /* 0x0000000b5a5a7c23 */ /* 0x100fe20008000868 */
[--C-:B------:R-:W-:Y:S01]  /*3450*/  FFMA R91, R91, UR13, -R104.reuse ;  /* 0x0000000d5b5b7c23 */ /* 0x100fe20008000868 */
[----:B------:R-:W-:Y:S01]  /*3460*/  ULDC UR29, c[0x0][0x604] ;  /* 0x00018100001d7ab9 */ /* 0x000fe20000000800 */
[--C-:B------:R-:W-:Y:S01]  /*3470*/  FFMA R76, R55, UR23, -R104.reuse ;  /* 0x00000017374c7c23 */ /* 0x100fe20008000868 */
[----:B------:R-:W-:Y:S01]  /*3480*/  @!P4 FMUL R51, R51, 0.5 ;  /* 0x3f0000003333c820 */ /* 0x000fe20000400000 */
[----:B------:R-:W3:Y:S01]  /*3490*/  MUFU.EX2 R23, R23 ;  /* 0x0000001700177308 */ /* 0x000ee20000000800 */
[----:B----4-:R-:W-:Y:S01]  /*34a0*/  @!P1 FMUL R34, R34, R34 ;  /* 0x0000002222229220 */ /* 0x010fe20000400000 */
[----:B------:R-:W-:Y:S01]  /*34b0*/  FSETP.GEU.AND P1, PT, R38, -126, PT ;  /* 0xc2fc00002600780b */ /* 0x000fe20003f2e000 */
[--C-:B------:R-:W-:Y:S01]  /*34c0*/  FFMA R74, R64, UR27, -R104.reuse ;  /* 0x0000001b404a7c23 */ /* 0x100fe20008000868 */
[--C-:B------:R-:W-:Y:S01]  /*34d0*/  FFMA R70, R68, UR29, -R104.reuse ;  /* 0x0000001d44467c23 */ /* 0x100fe20008000868 */
[--C-:B------:R-:W-:Y:S01]  /*34e0*/  FFMA R77, R57, UR24, -R104.reuse ;  /* 0x00000018394d7c23 */ /* 0x100fe20008000868 */
[----:B------:R-:W-:Y:S01]  /*34f0*/  ULDC UR6, c[0x0][0x604] ;  /* 0x0001810000067ab9 */ /* 0x000fe20000000800 */
[----:B------:R-:W-:Y:S01]  /*3500*/  @!P6 FMUL R17, R17, 0.5 ;  /* 0x3f0000001111e820 */ /* 0x000fe20000400000 */
[----:B------:R-:W4:Y:S01]  /*3510*/  MUFU.EX2 R40, R40 ;  /* 0x0000002800287308 */ /* 0x000f220000000800 */
[----:B-1----:R-:W-:Y:S01]  /*3520*/  @!P2 FMUL R33, R33, R33 ;  /* 0x000000212121a220 */ /* 0x002fe20000400000 */
[----:B------:R-:W-:Y:S01]  /*3530*/  FSETP.GEU.AND P2, PT, R47, -126, PT ;  /* 0xc2fc00002f00780b */ /* 0x000fe20003f4e000 */
[----:B------:R-:W-:Y:S01]  /*3540*/  ULDC UR15, c[0x0][0x604] ;  /* 0x00018100000f7ab9 */ /* 0x000fe20000000800 */
[----:B------:R-:W-:Y:S01]  /*3550*/  ULDC UR17, c[0x0][0x604] ;  /* 0x0001810000117ab9 */ /* 0x000fe20000000800 */
[----:B------:R-:W-:Y:S01]  /*3560*/  ULDC UR19, c[0x0][0x604] ;  /* 0x0001810000137ab9 */ /* 0x000fe20000000800 */
[----:B------:R-:W-:Y:S01]  /*3570*/  ULDC UR21, c[0x0][0x604] ;  /* 0x0001810000157ab9 */ /* 0x000fe20000000800 */
[----:B------:R-:W-:Y:S01]  /*3580*/  @!P1 FMUL R38, R38, 0.5 ;  /* 0x3f00000026269820 */ /* 0x000fe20000400000 */
[----:B------:R-:W1:Y:S01]  /*3590*/  MUFU.EX2 R32, R51 ;  /* 0x0000003300207308 */ /* 0x000e620000000800 */
[----:B---3--:R-:W-:Y:S01]  /*35a0*/  @!P5 FMUL R23, R23, R23 ;  /* 0x000000171717d220 */ /* 0x008fe20000400000 */
[----:B------:R-:W-:Y:S01]  /*35b0*/  FSETP.GEU.AND P5, PT, R31, -126, PT ;  /* 0xc2fc00001f00780b */ /* 0x000fe20003fae000 */
[----:B------:R-:W-:Y:S01]  /*35c0*/  ULDC UR31, c[0x0][0x604] ;  /* 0x00018100001f7ab9 */ /* 0x000fe20000000800 */
[----:B------:R-:W-:Y:S01]  /*35d0*/  ULDC UR33, c[0x0][0x604] ;  /* 0x0001810000217ab9 */ /* 0x000fe20000000800 */
[----:B------:R-:W-:Y:S01]  /*35e0*/  ULDC UR35, c[0x0][0x604] ;  /* 0x0001810000237ab9 */ /* 0x000fe20000000800 */
[----:B------:R-:W-:Y:S01]  /*35f0*/  ULDC UR10, c[0x0][0x604] ;  /* 0x00018100000a7ab9 */ /* 0x000fe20000000800 */
[----:B------:R-:W-:Y:S01]  /*3600*/  @!P2 FMUL R47, R47, 0.5 ;  /* 0x3f0000002f2fa820 */ /* 0x000fe20000400000 */
[----:B------:R-:W3:Y:S01]  /*3610*/  MUFU.EX2 R17, R17 ;  /* 0x0000001100117308 */ /* 0x000ee20000000800 */
[----:B----4-:R-:W-:Y:S01]  /*3620*/  @!P3 FMUL R40, R40, R40 ;  /* 0x000000282828b220 */ /* 0x010fe20000400000 */
[----:B------:R-:W-:Y:S01]  /*3630*/  FSETP.GEU.AND P3, PT, R56, -126, PT ;  /* 0xc2fc00003800780b */ /* 0x000fe20003f6e000 */
[----:B------:R-:W-:Y:S01]  /*3640*/  ULDC UR9, c[0x0][0x604] ;  /* 0x0001810000097ab9 */ /* 0x000fe20000000800 */
        /* <DEDUP_REMOVED lines=17> */
[--C-:B------:R-:W-:Y:S01]  /*3760*/  FFMA R130, R95, UR17, -R104.reuse ;  /* 0x000000115f827c23 */ /* 0x100fe20008000868 */
        /* <DEDUP_REMOVED lines=8> */
[--C-:B------:R-:W-:Y:S01]  /*37f0*/  FFMA R75, R99, UR22, -R104.reuse ;  /* 0x00000016634b7c23 */ /* 0x100fe20008000868 */
[----:B------:R-:W-:Y:S01]  /*3800*/  @!P6 FMUL R50, R50, 0.5 ;  /* 0x3f0000003232e820 */ /* 0x000fe20000400000 */
[----:B------:R-:W4:Y:S01]  /*3810*/  MUFU.EX2 R56, R56 ;  /* 0x0000003800387308 */ /* 0x000f220000000800 */
[----:B-1----:R-:W-:Y:S01]  /*3820*/  @!P2 FMUL R47, R47, R47 ;  /* 0x0000002f2f2fa220 */ /* 0x002fe20000400000 */
[----:B------:R-:W-:Y:S01]  /*3830*/  FSETP.GEU.AND P2, PT, R52, -126, PT ;  /* 0xc2fc00003400780b */ /* 0x000fe20003f4e000 */
[--C-:B------:R-:W-:Y:S01]  /*3840*/  FFMA R69, R69, UR30, -R104.reuse ;  /* 0x0000001e45457c23 */ /* 0x100fe20008000868 */
        /* <DEDUP_REMOVED lines=10> */
[----:B------:R-:W-:Y:S01]  /*38f0*/  FFMA R59, R84, UR9, -R104 ;  /* 0x00000009543b7c23 */ /* 0x000fe20008000868 */
[----:B------:R-:W-:Y:S01]  /*3900*/  @!P2 FMUL R52, R52, 0.5 ;  /* 0x3f0000003434a820 */ /* 0x000fe20000400000 */
[----:B------:R-:W3:Y:S01]  /*3910*/  MUFU.EX2 R50, R50 ;  /* 0x0000003200327308 */ /* 0x000ee20000000800 */
[----:B----4-:R-:W-:Y:S01]  /*3920*/  @!P3 FMUL R56, R56, R56 ;  /* 0x000000383838b220 */ /* 0x010fe20000400000 */
[----:B------:R-:W-:Y:S01]  /*3930*/  FSETP.GEU.AND P3, PT, R45, -126, PT ;  /* 0xc2fc00002d00780b */ /* 0x000fe20003f6e000 */
[--C-:B------:R-:W-:Y:S01]  /*3940*/  FFMA R83, R86, UR7, -R103.reuse ;  /* 0x0000000756537c23 */ /* 0x100fe20008000867 */
[----:B------:R-:W-:-:S03]  /*3950*/  FFMA R87, R87, UR8, -R103 ;  /* 0x0000000857577c23 */ /* 0x000fc60008000867 */
[----:B------:R-:W-:Y:S01]  /*3960*/  @!P5 FMUL R54, R54, 0.5 ;  /* 0x3f0000003636d820 */ /* 0x000fe20000400000 */
[----:B------:R-:W4:Y:S01]  /*3970*/  MUFU.EX2 R49, R49 ;  /* 0x0000003100317308 */ /* 0x000f220000000800 */
[----:B-1----:R-:W-:Y:S01]  /*3980*/  @!P4 FMUL R43, R43, R43 ;  /* 0x0000002b2b2bc220 */ /* 0x002fe20000400000 */
[----:B------:R-:W-:-:S05]  /*3990*/  FSETP.GEU.AND P4, PT, R41, -126, PT ;  /* 0xc2fc00002900780b */ /* 0x000fca0003f8e000 */
[----:B------:R-:W-:Y:S01]  /*39a0*/  @!P3 FMUL R45, R45, 0.5 ;  /* 0x3f0000002d2db820 */ /* 0x000fe20000400000 */
[----:B------:R-:W1:Y:S01]  /*39b0*/  MUFU.EX2 R52, R52 ;  /* 0x0000003400347308 */ /* 0x000e620000000800 */
[----:B---3--:R-:W-:Y:S01]  /*39c0*/  @!P6 FMUL R50, R50, R50 ;  /* 0x000000323232e220 */ /* 0x008fe20000400000 */
[----:B------:R-:W-:-:S05]  /*39d0*/  FSETP.GEU.AND P6, PT, R48, -126, PT ;  /* 0xc2fc00003000780b */ /* 0x000fca0003fce000 */
[----:B------:R-:W-:Y:S01]  /*39e0*/  @!P4 FMUL R41, R41, 0.5 ;  /* 0x3f0000002929c820 */ /* 0x000fe20000400000 */
[----:B------:R-:W3:Y:S01]  /*39f0*/  MUFU.EX2 R54, R54 ;  /* 0x0000003600367308 */ /* 0x000ee20000000800 */
[----:B----4-:R-:W-:Y:S01]  /*3a00*/  @!P1 FMUL R49, R49, R49 ;  /* 0x0000003131319220 */ /* 0x010fe20000400000 */
[----:B------:R-:W-:-:S05]  /*3a10*/  FSETP.GEU.AND P1, PT, R39, -126, PT ;  /* 0xc2fc00002700780b */ /* 0x000fca0003f2e000 */
        /* <DEDUP_REMOVED lines=17> */
[----:B------:R1:W5:Y:S01]  /*3b30*/  MUFU.EX2 R44, R78 ;  /* 0x0000004e002c7308 */ /* 0x0003620000000800 */
[----:B---3--:R-:W-:Y:S01]  /*3b40*/  @!P6 FMUL R48, R48, R48 ;  /* 0x000000303030e220 */ /* 0x008fe20000400000 */
[----:B------:R-:W3:Y:S05]  /*3b50*/  SYNCS.PHASECHK.TRANS64.TRYWAIT P6, [R2+URZ+0x16808], R13 ;  /* 0x0168080d020075a7 */ /* 0x000eea00080c017f */
[----:B------:R-:W-:Y:S01]  /*3b60*/  @!P4 FMUL R25, R25, 0.5 ;  /* 0x3f0000001919c820 */ /* 0x000fe20000400000 */
[----:B------:R-:W2:Y:S01]  /*3b70*/  MUFU.EX2 R46, R46 ;  /* 0x0000002e002e7308 */ /* 0x000ea20000000800 */
[----:B----4-:R-:W-:Y:S01]  /*3b80*/  @!P1 FMUL R39, R39, R39 ;  /* 0x0000002727279220 */ /* 0x010fe20000400000 */
[----:B------:R-:W-:Y:S01]  /*3b90*/  FSETP.GEU.AND P1, PT, R88, -126, PT ;  /* 0xc2fc00005800780b */ /* 0x000fe20003f2e000 */
[----:B-1----:R-:W-:-:S05]  /*3ba0*/  FFMA R78, R60, UR25, -R104 ;  /* 0x000000193c4e7c23 */ /* 0x002fca0008000868 */
[----:B------:R1:W4:Y:S01]  /*3bb0*/  MUFU.EX2 R51, R24 ;  /* 0x0000001800337308 */ /* 0x0003220000000800 */
[----:B-----5:R-:W-:Y:S01]  /*3bc0*/  @!P5 FMUL R44, R44, R44 ;  /* 0x0000002c2c2cd220 */ /* 0x020fe20000400000 */
[----:B------:R-:W-:-:S05]  /*3bd0*/  FSETP.GEU.AND P5, PT, R27, -126, PT ;  /* 0xc2fc00001b00780b */ /* 0x000fca0003fae000 */
[----:B------:R-:W-:Y:S01]  /*3be0*/  @!P1 FMUL R88, R88, 0.5 ;  /* 0x3f00000058589820 */ /* 0x000fe20000400000 */
[----:B------:R-:W5:Y:S01]  /*3bf0*/  MUFU.EX2 R58, R25 ;  /* 0x00000019003a7308 */ /* 0x000f620000000800 */
[----:B--2---:R-:W-:Y:S01]  /*3c00*/  @!P2 FMUL R46, R46, R46 ;  /* 0x0000002e2e2ea220 */ /* 0x004fe20000400000 */
[----:B------:R-:W-:Y:S02]  /*3c10*/  FSETP.GEU.AND P2, PT, R89, -126, PT ;  /* 0xc2fc00005900780b */ /* 0x000fe40003f4e000 */
[----:B-1----:R-:W-:-:S03]  /*3c20*/  P2R R24, PR, RZ, 0x20 ;  /* 0x00000020ff187803 */ /* 0x002fc60000000000 */
[----:B------:R-:W-:Y:S01]  /*3c30*/  @!P5 FMUL R27, R27, 0.5 ;  /* 0x3f0000001b1bd820 */ /* 0x000fe20000400000 */
[----:B------:R1:W2:Y:S01]  /*3c40*/  MUFU.EX2 R60, R88 ;  /* 0x00000058003c7308 */ /* 0x0002a20000000800 */
[----:B----4-:R-:W-:Y:S01]  /*3c50*/  @!P3 FMUL R51, R51, R51 ;  /* 0x000000333333b220 */ /* 0x010fe20000400000 */
[----:B------:R-:W-:Y:S02]  /*3c60*/  FSETP.GEU.AND P3, PT, R90, -126, PT ;  /* 0xc2fc00005a00780b */ /* 0x000fe40003f6e000 */
[----:B------:R-:W-:-:S03]  /*3c70*/  FSETP.GEU.AND P5, PT, R92, -126, PT ;  /* 0xc2fc00005c00780b */ /* 0x000fc60003fae000 */
[----:B------:R-:W-:Y:S01]  /*3c80*/  @!P2 FMUL R89, R89, 0.5 ;  /* 0x3f0000005959a820 */ /* 0x000fe20000400000 */
[----:B------:R1:W4:Y:S01]  /*3c90*/  MUFU.EX2 R53, R27 ;  /* 0x0000001b00357308 */ /* 0x0003220000000800 */
[----:B-----5:R-:W-:Y:S01]  /*3ca0*/  @!P4 FMUL R58, R58, R58 ;  /* 0x0000003a3a3ac220 */ /* 0x020fe20000400000 */
[----:B------:R-:W-:-:S05]  /*3cb0*/  FSETP.GEU.AND P4, PT, R91, -126, PT ;  /* 0xc2fc00005b00780b */ /* 0x000fca0003f8e000 */
[----:B------:R-:W-:Y:S01]  /*3cc0*/  @!P3 FMUL R90, R90, 0.5 ;  /* 0x3f0000005a5ab820 */ /* 0x000fe20000400000 */
[----:B------:R1:W1:Y:S07]  /*3cd0*/  MUFU.EX2 R55, R89 ;  /* 0x0000005900377308 */ /* 0x00026e0000000800 */
[----:B------:R-:W-:Y:S01]  /*3ce0*/  @!P4 FMUL R91, R91, 0.5 ;  /* 0x3f0000005b5bc820 */ /* 0x000fe20000400000 */
[----:B------:R1:W1:Y:S08]  /*3cf0*/  MUFU.EX2 R68, R90 ;  /* 0x0000005a00447308 */ /* 0x0002700000000800 */
[----:B------:R1:W1:Y:S01]  /*3d00*/  MUFU.EX2 R64, R91 ;  /* 0x0000005b00407308 */ /* 0x0002620000000800 */
[----:B--234-:R-:W-:Y:S05]  /*3d10*/  @!P6 BRA `(.L_x_23) ;  /* 0x000000bc0000e947 */ /* 0x01cfea0003800000 */
.L_x_85:
[----:B------:R-:W-:Y:S01]  /*3d20*/  ISETP.NE.AND P6, PT, R24, RZ, PT ;  /* 0x000000ff1800720c */ /* 0x000fe20003fc5270 */
[----:B------:R-:W-:Y:S01]  /*3d30*/  @!P1 FMUL R60, R60, R60 ;  /* 0x0000003c3c3c9220 */ /* 0x000fe20000400000 */
[----:B------:R-:W-:Y:S01]  /*3d40*/  R2UR UR9, R11 ;  /* 0x000000000b0972ca */ /* 0x000fe200000e0000 */
[----:B------:R-:W-:Y:S01]  /*3d50*/  UMOV UR7, 0xc0000010 ;  /* 0xc000001000077882 */ /* 0x000fe20000000000 */
[----:B------:R-:W-:Y:S01]  /*3d60*/  F2FP.F16.F32.PACK_AB R25, R37, R30 ;  /* 0x0000001e2519723e */ /* 0x000fe200000000ff */
[----:B------:R-:W-:Y:S01]  /*3d70*/  UMOV UR15, 0xc0000010 ;  /* 0xc0000010000f7882 */ /* 0x000fe20000000000 */
[----:B-1----:R-:W-:Y:S01]  /*3d80*/  F2FP.F16.F32.PACK_AB R27, R28, R15 ;  /* 0x0000000f1c1b723e */ /* 0x002fe200000000ff */
[----:B------:R-:W-:Y:S01]  /*3d90*/  UMOV UR11, 0xc0000010 ;  /* 0xc0000010000b7882 */ /* 0x000fe20000000000 */
[----:B------:R-:W-:Y:S01]  /*3da0*/  F2FP.F16.F32.PACK_AB R24, R58, R51 ;  /* 0x000000333a18723e */ /* 0x000fe200000000ff */
[----:B------:R-:W-:Y:S01]  /*3db0*/  @!P5 FMUL R92, R92, 0.5 ;  /* 0x3f0000005c5cd820 */ /* 0x000fe20000400000 */
[----:B------:R-:W-:Y:S01]  /*3dc0*/  @!P2 FMUL R55, R55, R55 ;  /* 0x000000373737a220 */ /* 0x000fe20000400000 */
[----:B------:R-:W-:Y:S01]  /*3dd0*/  @!P3 FMUL R68, R68, R68 ;  /* 0x000000444444b220 */ /* 0x000fe20000400000 */
[----:B------:R-:W-:Y:S01]  /*3de0*/  @!P4 FMUL R64, R64, R64 ;  /* 0x000000404040c220 */ /* 0x000fe20000400000 */
[----:B------:R-:W-:Y:S01]  /*3df0*/  @!P6 FMUL R53, R53, R53 ;  /* 0x000000353535e220 */ /* 0x000fe20000400000 */
[----:B--2---:R-:W1:Y:S01]  /*3e00*/  MUFU.EX2 R13, R92 ;  /* 0x0000005c000d7308 */ /* 0x004e620000000800 */
[----:B------:R-:W-:Y:S01]  /*3e10*/  UIADD3 UR6, UR9, 0x500, URZ ;  /* 0x0000050009067890 */ /* 0x000fe2000fffe03f */
[----:B------:R-:W-:Y:S01]  /*3e20*/  FSETP.GEU.AND P6, PT, R128, -126, PT ;  /* 0xc2fc00008000780b */ /* 0x000fe20003fce000 */
[----:B------:R-:W-:Y:S01]  /*3e30*/  UIADD3 UR8, UR9, 0x600, URZ ;  /* 0x0000060009087890 */ /* 0x000fe2000fffe03f */
[----:B------:R-:W-:Y:S01]  /*3e40*/  F2FP.F16.F32.PACK_AB R26, R60, R53 ;  /* 0x000000353c1a723e */ /* 0x000fe200000000ff */
[----:B------:R-:W-:Y:S01]  /*3e50*/  UIADD3 UR10, UR9, 0x700, URZ ;  /* 0x00000700090a7890 */ /* 0x000fe2000fffe03f */
[----:B------:R-:W-:Y:S01]  /*3e60*/  FSETP.GEU.AND P1, PT, R129, -126, PT ;  /* 0xc2fc00008100780b */ /* 0x000fe20003f2e000 */
[----:B------:R-:W-:Y:S01]  /*3e70*/  FADD R30, R30, R47 ;  /* 0x0000002f1e1e7221 */ /* 0x000fe20000000000 */
[----:B------:R-:W-:Y:S01]  /*3e80*/  WARPGROUP.ARRIVE ;  /* 0x00000000000079c5 */ /* 0x000fe20000000000 */
[----:B------:R-:W-:Y:S01]  /*3e90*/  FSETP.GEU.AND P2, PT, R130, -126, PT ;  /* 0xc2fc00008200780b */ /* 0x000fe20003f4e000 */
[----:B------:R-:W-:Y:S01]  /*3ea0*/  UMOV UR14, UR8 ;  /* 0x00000008000e7c82 */ /* 0x000fe20008000000 */
[----:B------:R-:W-:Y:S01]  /*3eb0*/  UIADD3 UR8, UR9, 0x900, URZ ;  /* 0x0000090009087890 */ /* 0x000fe2000fffe03f */
[----:B------:R-:W-:Y:S01]  /*3ec0*/  FSETP.GEU.AND P3, PT, R131, -126, PT ;  /* 0xc2fc00008300780b */ /* 0x000fe20003f6e000 */
[----:B------:R-:W-:Y:S01]  /*3ed0*/  FADD R37, R37, R56 ;  /* 0x0000003825257221 */ /* 0x000fe20000000000 */
[----:B------:R-:W-:Y:S01]  /*3ee0*/  HGMMA.64x16x16.F32 R120, R24, gdesc[UR4].tnspB, RZ, !UPT, gsb0 ;  /* 0x4020000418787df0 */ /* 0x000fe2000c0008ff */
[----:B------:R-:W-:Y:S01]  /*3ef0*/  UIADD3 UR6, UR9, 0x800, URZ ;  /* 0x0000080009067890 */ /* 0x000fe2000fffe03f */
[----:B------:R-:W-:Y:S01]  /*3f00*/  @!P6 FMUL R128, R128, 0.5 ;  /* 0x3f0000008080e820 */ /* 0x000fe20000400000 */
[----:B------:R-:W-:Y:S01]  /*3f10*/  UMOV UR7, 0xc0000010 ;  /* 0xc000001000077882 */ /* 0x000fe20000000000 */
[----:B-1----:R-:W-:Y:S01]  /*3f20*/  @!P5 FMUL R13, R13, R13 ;  /* 0x0000000d0d0dd220 */ /* 0x002fe20000400000 */
[----:B------:R-:W-:Y:S01]  /*3f30*/  @!P1 FMUL R129, R129, 0.5 ;  /* 0x3f00000081819820 */ /* 0x000fe20000400000 */
[----:B------:R-:W1:Y:S01]  /*3f40*/  MUFU.EX2 R79, R128 ;  /* 0x00000080004f7308 */ /* 0x000e620000000800 */
[----:B------:R-:W-:Y:S01]  /*3f50*/  FSETP.GEU.AND P5, PT, R80, -126, PT ;  /* 0xc2fc00005000780b */ /* 0x000fe20003fae000 */
[----:B------:R-:W-:Y:S01]  /*3f60*/  @!P2 FMUL R130, R130, 0.5 ;  /* 0x3f0000008282a820 */ /* 0x000fe20000400000 */
[----:B------:R-:W-:Y:S01]  /*3f70*/  FSETP.GEU.AND P4, PT, R85, -126, PT ;  /* 0xc2fc00005500780b */ /* 0x000fe20003f8e000 */
[----:B------:R-:W-:Y:S01]  /*3f80*/  FADD R28, R28, R43 ;  /* 0x0000002b1c1c7221 */ /* 0x000fe20000000000 */
[----:B------:R-:W-:Y:S01]  /*3f90*/  @!P3 FMUL R131, R131, 0.5 ;  /* 0x3f0000008383b820 */ /* 0x000fe20000400000 */
[----:B------:R-:W-:Y:S01]  /*3fa0*/  FADD R15, R15, R50 ;  /* 0x000000320f0f7221 */ /* 0x000fe20000000000 */
[----:B------:R-:W-:Y:S01]  /*3fb0*/  ULDC UR61, c[0x0][0x604] ;  /* 0x00018100003d7ab9 */ /* 0x000fe20000000800 */
[----:B------:R-:W2:Y:S01]  /*3fc0*/  MUFU.EX2 R86, R129 ;  /* 0x0000008100567308 */ /* 0x000ea20000000800 */
[----:B------:R-:W-:-:S02]  /*3fd0*/  IADD3 R12, R12, 0x80, RZ ;  /* 0x000000800c0c7810 */ /* 0x000fc40007ffe0ff */
[----:B------:R-:W-:-:S03]  /*3fe0*/  LEA.HI.SX32 R22, R22, 0xffffffff, 0x19 ;  /* 0xffffffff16167811 */ /* 0x000fc600078fcaff */
[----:B------:R-:W-:Y:S02]  /*3ff0*/  @!P5 FMUL R80, R80, 0.5 ;  /* 0x3f0000005050d820 */ /* 0x000fe40000400000 */
[----:B------:R-:W3:Y:S01]  /*4000*/  MUFU.EX2 R73, R130 ;  /* 0x0000008200497308 */ /* 0x000ee20000000800 */
[----:B-1----:R-:W-:Y:S01]  /*4010*/  @!P6 FMUL R79, R79, R79 ;  /* 0x0000004f4f4fe220 */ /* 0x002fe20000400000 */
[----:B------:R-:W-:Y:S01]  /*4020*/  FSETP.GEU.AND P6, PT, R81, -126, PT ;  /* 0xc2fc00005100780b */ /* 0x000fe20003fce000 */
[----:B------:R-:W-:-:S05]  /*4030*/  @!P4 FMUL R85, R85, 0.5 ;  /* 0x3f0000005555c820 */ /* 0x000fca0000400000 */
[----:B------:R-:W1:Y:S01]  /*4040*/  MUFU.EX2 R84, R131 ;  /* 0x0000008300547308 */ /* 0x000e620000000800 */
[----:B--2---:R-:W-:Y:S01]  /*4050*/  @!P1 FMUL R86, R86, R86 ;  /* 0x0000005656569220 */ /* 0x004fe20000400000 */
[----:B------:R-:W-:-:S05]  /*4060*/  FSETP.GEU.AND P1, PT, R82, -126, PT ;  /* 0xc2fc00005200780b */ /* 0x000fca0003f2e000 */
[----:B------:R-:W-:Y:S01]  /*4070*/  @!P6 FMUL R81, R81, 0.5 ;  /* 0x3f0000005151e820 */ /* 0x000fe20000400000 */
[----:B------:R-:W2:Y:S01]  /*4080*/  MUFU.EX2 R80, R80 ;  /* 0x0000005000507308 */ /* 0x000ea20000000800 */
[----:B---3--:R-:W-:Y:S01]  /*4090*/  @!P2 FMUL R73, R73, R73 ;  /* 0x000000494949a220 */ /* 0x008fe20000400000 */
[----:B------:R-:W-:Y:S01]  /*40a0*/  FSETP.GEU.AND P2, PT, R75, -126, PT ;  /* 0xc2fc00004b00780b */ /* 0x000fe20003f4e000 */
[----:B------:R-:W-:Y:S02]  /*40b0*/  WARPGROUP.DEPBAR.LE gsb0, 0x0 ;  /* 0x00008000000079c5 */ /* 0x000fe40000010000 */
[----:B------:R-:W-:Y:S02]  /*40c0*/  WARPGROUP.ARRIVE ;  /* 0x00000000000079c5 */ /* 0x000fe40000000000 */
[----:B------:R-:W-:Y:S01]  /*40d0*/  @!P1 FMUL R82, R82, 0.5 ;  /* 0x3f00000052529820 */ /* 0x000fe20000400000 */
[----:B------:R-:W3:Y:S01]  /*40e0*/  MUFU.EX2 R81, R81 ;  /* 0x0000005100517308 */ /* 0x000ee20000000800 */
[----:B-1----:R-:W-:Y:S01]  /*40f0*/  @!P3 FMUL R84, R84, R84 ;  /* 0x000000545454b220 */ /* 0x002fe20000400000 */
[----:B------:R-:W-:Y:S01]  /*4100*/  FSETP.GEU.AND P3, PT, R76, -126, PT ;  /* 0xc2fc00004c00780b */ /* 0x000fe20003f6e000 */
[----:B------:R-:W-:Y:S01]  /*4110*/  HGMMA.64x16x16.F32 R112, R24, gdesc[UR12].tnspB, RZ, !UPT, gsb0 ;  /* 0x4020000c18707df0 */ /* 0x000fe2000c0008ff */
[----:B------:R-:W-:-:S03]  /*4120*/  UMOV UR15, 0xc0000010 ;  /* 0xc0000010000f7882 */ /* 0x000fc60000000000 */
[----:B------:R-:W-:Y:S01]  /*4130*/  @!P2 FMUL R75, R75, 0.5 ;  /* 0x3f0000004b4ba820 */ /* 0x000fe20000400000 */
[----:B------:R-:W1:Y:S01]  /*4140*/  MUFU.EX2 R82, R82 ;  /* 0x0000005200527308 */ /* 0x000e620000000800 */
[----:B--2---:R-:W-:Y:S01]  /*4150*/  @!P5 FMUL R80, R80, R80 ;  /* 0x000000505050d220 */ /* 0x004fe20000400000 */
[----:B------:R-:W-:-:S05]  /*4160*/  FSETP.GEU.AND P5, PT, R78, -126, PT ;  /* 0xc2fc00004e00780b */ /* 0x000fca0003fae000 */
[----:B------:R-:W-:Y:S01]  /*4170*/  @!P3 FMUL R76, R76, 0.5 ;  /* 0x3f0000004c4cb820 */ /* 0x000fe20000400000 */
[----:B------:R-:W2:Y:S01]  /*4180*/  MUFU.EX2 R75, R75 ;  /* 0x0000004b004b7308 */ /* 0x000ea20000000800 */
[----:B---3--:R-:W-:Y:S01]  /*4190*/  @!P6 FMUL R81, R81, R81 ;  /* 0x000000515151e220 */ /* 0x008fe20000400000 */
[----:B------:R-:W-:-:S05]  /*41a0*/  FSETP.GEU.AND P6, PT, R71, -126, PT ;  /* 0xc2fc00004700780b */ /* 0x000fca0003fce000 */
[----:B------:R-:W-:Y:S01]  /*41b0*/  @!P5 FMUL R78, R78, 0.5 ;  /* 0x3f0000004e4ed820 */ /* 0x000fe20000400000 */
[----:B------:R-:W3:Y:S01]  /*41c0*/  MUFU.EX2 R85, R85 ;  /* 0x0000005500557308 */ /* 0x000ee20000000800 */
[----:B-1----:R-:W-:Y:S01]  /*41d0*/  @!P1 FMUL R82, R82, R82 ;  /* 0x0000005252529220 */ /* 0x002fe20000400000 */
[----:B------:R-:W-:-:S05]  /*41e0*/  FSETP.GEU.AND P1, PT, R74, -126, PT ;  /* 0xc2fc00004a00780b */ /* 0x000fca0003f2e000 */
[----:B------:R-:W-:Y:S01]  /*41f0*/  @!P6 FMUL R71, R71, 0.5 ;  /* 0x3f0000004747e820 */ /* 0x000fe20000400000 */
        /* <DEDUP_REMOVED lines=8> */
[----:B------:R-:W-:-:S03]  /*4280*/  WARPGROUP.ARRIVE ;  /* 0x00000000000079c5 */ /* 0x000fc60000000000 */
[----:B------:R-:W3:Y:S01]  /*4290*/  MUFU.EX2 R71, R71 ;  /* 0x0000004700477308 */ /* 0x000ee20000000800 */
[----:B-1----:R-:W-:Y:S01]  /*42a0*/  @!P3 FMUL R76, R76, R76 ;  /* 0x0000004c4c4cb220 */ /* 0x002fe20000400000 */
[----:B------:R-:W-:Y:S01]  /*42b0*/  FSETP.GEU.AND P3, PT, R70, -126, PT ;  /* 0xc2fc00004600780b */ /* 0x000fe20003f6e000 */
[----:B------:R-:W-:Y:S01]  /*42c0*/  @!P2 FMUL R67, R67, 0.5 ;  /* 0x3f0000004343a820 */ /* 0x000fe20000400000 */
[----:B------:R-:W-:Y:S01]  /*42d0*/  HGMMA.64x16x16.F32 R104, R24, gdesc[UR8].tnspB, RZ, !UPT, gsb0 ;  /* 0x4020000818687df0 */ /* 0x000fe2000c0008ff */
[----:B------:R-:W-:Y:S02]  /*42e0*/  UIADD3 UR10, UR9, 0x720, URZ ;  /* 0x00000720090a7890 */ /* 0x000fe4000fffe03f */
[----:B------:R-:W-:Y:S01]  /*42f0*/  @!P4 FMUL R77, R77, 0.5 ;  /* 0x3f0000004d4dc820 */ /* 0x000fe20000400000 */
[----:B------:R-:W-:Y:S01]  /*4300*/  UMOV UR11, 0xc0000010 ;  /* 0xc0000010000b7882 */ /* 0x000fe20000000000 */
[----:B--2---:R-:W-:Y:S01]  /*4310*/  @!P5 FMUL R78, R78, R78 ;  /* 0x0000004e4e4ed220 */ /* 0x004fe20000400000 */
[----:B------:R-:W1:Y:S01]  /*4320*/  MUFU.EX2 R74, R74 ;  /* 0x0000004a004a7308 */ /* 0x000e620000000800 */
[----:B------:R-:W-:Y:S01]  /*4330*/  FSETP.GEU.AND P5, PT, R83, -126, PT ;  /* 0xc2fc00005300780b */ /* 0x000fe20003fae000 */
[----:B------:R-:W-:Y:S01]  /*4340*/  FADD R51, R51, R76 ;  /* 0x0000004c33337221 */ /* 0x000fe20000000000 */
[----:B------:R-:W-:-:S02]  /*4350*/  FADD R53, R53, R78 ;  /* 0x0000004e35357221 */ /* 0x000fc40000000000 */
[----:B------:R-:W-:Y:S01]  /*4360*/  @!P3 FMUL R70, R70, 0.5 ;  /* 0x3f0000004646b820 */ /* 0x000fe20000400000 */
[----:B---3--:R-:W-:Y:S02]  /*4370*/  @!P6 FMUL R71, R71, R71 ;  /* 0x000000474747e220 */ /* 0x008fe40000400000 */
[----:B------:R-:W2:Y:S01]  /*4380*/  MUFU.EX2 R77, R77 ;  /* 0x0000004d004d7308 */ /* 0x000ea20000000800 */
[----:B------:R-:W-:Y:S01]  /*4390*/  FSETP.GEU.AND P6, PT, R72, -126, PT ;  /* 0xc2fc00004800780b */ /* 0x000fe20003fce000 */
[----:B------:R-:W-:-:S04]  /*43a0*/  FADD R60, R60, R71 ;  /* 0x000000473c3c7221 */ /* 0x000fc80000000000 */
[----:B------:R-:W-:Y:S02]  /*43b0*/  @!P5 FMUL R83, R83, 0.5 ;  /* 0x3f0000005353d820 */ /* 0x000fe40000400000 */
[----:B------:R-:W3:Y:S01]  /*43c0*/  MUFU.EX2 R67, R67 ;  /* 0x0000004300437308 */ /* 0x000ee20000000800 */
[----:B-1----:R-:W-:Y:S01]  /*43d0*/  @!P1 FMUL R74, R74, R74 ;  /* 0x0000004a4a4a9220 */ /* 0x002fe20000400000 */
[----:B------:R-:W-:-:S04]  /*43e0*/  FSETP.GEU.AND P1, PT, R63, -126, PT ;  /* 0xc2fc00003f00780b */ /* 0x000fc80003f2e000 */
[----:B------:R-:W-:Y:S01]  /*43f0*/  @!P6 FMUL R72, R72, 0.5 ;  /* 0x3f0000004848e820 */ /* 0x000fe20000400000 */
[----:B--2---:R-:W-:Y:S01]  /*4400*/  @!P4 FMUL R77, R77, R77 ;  /* 0x0000004d4d4dc220 */ /* 0x004fe20000400000 */
[----:B------:R-:W-:-:S04]  /*4410*/  FSETP.GEU.AND P4, PT, R69, -126, PT ;  /* 0xc2fc00004500780b */ /* 0x000fc80003f8e000 */
[----:B------:R-:W1:Y:S01]  /*4420*/  MUFU.EX2 R72, R72 ;  /* 0x0000004800487308 */ /* 0x000e620000000800 */
[----:B------:R-:W-:Y:S02]  /*4430*/  FADD R58, R58, R77 ;  /* 0x0000004d3a3a7221 */ /* 0x000fe40000000000 */
[----:B------:R-:W-:Y:S01]  /*4440*/  @!P1 FMUL R63, R63, 0.5 ;  /* 0x3f0000003f3f9820 */ /* 0x000fe20000400000 */
[----:B---3--:R-:W-:Y:S01]  /*4450*/  @!P2 FMUL R67, R67, R67 ;  /* 0x000000434343a220 */ /* 0x008fe20000400000 */
[C---:B------:R-:W-:Y:S01]  /*4460*/  FSETP.GEU.AND P2, PT, R66.reuse, -126, PT ;  /* 0xc2fc00004200780b */ /* 0x040fe20003f4e000 */
[----:B------:R-:W-:Y:S02]  /*4470*/  WARPGROUP.DEPBAR.LE gsb0, 0x0 ;  /* 0x00008000000079c5 */ /* 0x000fe40000010000 */
[----:B------:R-:W-:Y:S01]  /*4480*/  WARPGROUP.ARRIVE ;  /* 0x00000000000079c5 */ /* 0x000fe20000000000 */
[----:B------:R-:W-:Y:S01]  /*4490*/  @!P4 FMUL R69, R69, 0.5 ;  /* 0x3f0000004545c820 */ /* 0x000fe20000400000 */
[----:B------:R-:W2:Y:S04]  /*44a0*/  MUFU.EX2 R63, R63 ;  /* 0x0000003f003f7308 */ /* 0x000ea80000000800 */
[----:B------:R-:W-:Y:S01]  /*44b0*/  HGMMA.64x16x16.F32 R96, R24, gdesc[UR4].tnspB, RZ, !UPT, gsb0 ;  /* 0x4020000418607df0 */ /* 0x000fe2000c0008ff */
[----:B------:R-:W-:Y:S01]  /*44c0*/  UMOV UR6, UR8 ;  /* 0x0000000800067c82 */ /* 0x000fe20008000000 */
[----:B------:R-:W-:Y:S01]  /*44d0*/  UMOV UR7, 0xc0000010 ;  /* 0xc000001000077882 */ /* 0x000fe20000000000 */
[----:B------:R-:W-:Y:S01]  /*44e0*/  UIADD3 UR8, UR9, 0x620, URZ ;  /* 0x0000062009087890 */ /* 0x000fe2000fffe03f */
[----:B------:R-:W-:Y:S01]  /*44f0*/  @!P2 FMUL R66, R66, 0.5 ;  /* 0x3f0000004242a820 */ /* 0x000fe20000400000 */
[----:B-1----:R-:W-:Y:S01]  /*4500*/  @!P6 FMUL R72, R72, R72 ;  /* 0x000000484848e220 */ /* 0x002fe20000400000 */
[----:B------:R-:W-:-:S04]  /*4510*/  FSETP.GEU.AND P6, PT, R65, -126, PT ;  /* 0xc2fc00004100780b */ /* 0x000fc80003fce000 */
[----:B------:R-:W-:Y:S01]  /*4520*/  UMOV UR14, UR8 ;  /* 0x00000008000e7c82 */ /* 0x000fe20008000000 */
[----:B------:R-:W-:Y:S01]  /*4530*/  UIADD3 UR8, UR9, 0x920, URZ ;  /* 0x0000092009087890 */ /* 0x000fe2000fffe03f */
[----:B------:R-:W1:Y:S01]  /*4540*/  MUFU.EX2 R66, R66 ;  /* 0x0000004200427308 */ /* 0x000e620000000800 */
[----:B--2---:R-:W-:Y:S01]  /*4550*/  @!P1 FMUL R63, R63, R63 ;  /* 0x0000003f3f3f9220 */ /* 0x004fe20000400000 */
[----:B------:R-:W-:-:S05]  /*4560*/  FSETP.GEU.AND P1, PT, R61, -126, PT ;  /* 0xc2fc00003d00780b */ /* 0x000fca0003f2e000 */
[----:B------:R-:W-:-:S06]  /*4570*/  @!P6 FMUL R65, R65, 0.5 ;  /* 0x3f0000004141e820 */ /* 0x000fcc0000400000 */
[----:B------:R-:W2:Y:S02]  /*4580*/  MUFU.EX2 R65, R65 ;  /* 0x0000004100417308 */ /* 0x000ea40000000800 */
[----:B------:R-:W-:Y:S01]  /*4590*/  @!P1 FMUL R61, R61, 0.5 ;  /* 0x3f0000003d3d9820 */ /* 0x000fe20000400000 */
[----:B-1----:R-:W-:Y:S01]  /*45a0*/  @!P2 FMUL R66, R66, R66 ;  /* 0x000000424242a220 */ /* 0x002fe20000400000 */
[----:B------:R-:W-:Y:S01]  /*45b0*/  FSETP.GEU.AND P2, PT, R59, -126, PT ;  /* 0xc2fc00003b00780b */ /* 0x000fe20003f4e000 */
[----:B------:R-:W-:Y:S02]  /*45c0*/  WARPGROUP.DEPBAR.LE gsb0, 0x0 ;  /* 0x00008000000079c5 */ /* 0x000fe40000010000 */
[----:B------:R-:W-:-:S10]  /*45d0*/  WARPGROUP.ARRIVE ;  /* 0x00000000000079c5 */ /* 0x000fd40000000000 */
[----:B------:R-:W-:Y:S01]  /*45e0*/  @!P2 FMUL R59, R59, 0.5 ;  /* 0x3f0000003b3ba820 */ /* 0x000fe20000400000 */
[----:B--2---:R-:W-:Y:S01]  /*45f0*/  @!P6 FMUL R65, R65, R65 ;  /* 0x000000414141e220 */ /* 0x004fe20000400000 */
[----:B------:R-:W-:Y:S01]  /*4600*/  HGMMA.64x16x16.F32 R88, R24, gdesc[UR4].tnspB, RZ, !UPT, gsb0 ;  /* 0x4020000418587df0 */ /* 0x000fe2000c0008ff */
[----:B------:R-:W-:-:S03]  /*4610*/  UIADD3 UR6, UR9, 0x520, URZ ;  /* 0x0000052009067890 */ /* 0x000fc6000fffe03f */
[----:B------:R-:W1:Y:S01]  /*4620*/  MUFU.EX2 R59, R59 ;  /* 0x0000003b003b7308 */ /* 0x000e620000000800 */
[----:B------:R-:W-:Y:S01]  /*4630*/  UMOV UR7, 0xc0000010 ;  /* 0xc000001000077882 */ /* 0x000fe20000000000 */
[----:B-1----:R-:W-:Y:S01]  /*4640*/  @!P2 FMUL R59, R59, R59 ;  /* 0x0000003b3b3ba220 */ /* 0x002fe20000400000 */
[----:B------:R-:W-:Y:S02]  /*4650*/  WARPGROUP.DEPBAR.LE gsb0, 0x0 ;  /* 0x00008000000079c5 */ /* 0x000fe40000010000 */
[----:B------:R-:W-:Y:S01]  /*4660*/  F2FP.F16.F32.PACK_AB R25, R36, R29 ;  /* 0x0000001d2419723e */ /* 0x000fe200000000ff */
[----:B------:R-:W-:Y:S01]  /*4670*/  FADD R29, R29, R54 ;  /* 0x000000361d1d7221 */ /* 0x000fe20000000000 */
[----:B------:R-:W-:Y:S01]  /*4680*/  F2FP.F16.F32.PACK_AB R27, R42, R35 ;  /* 0x000000232a1b723e */ /* 0x000fe200000000ff */
[----:B------:R-:W-:Y:S01]  /*4690*/  FADD R35, R35, R52 ;  /* 0x0000003423237221 */ /* 0x000fe20000000000 */
[----:B------:R-:W-:Y:S01]  /*46a0*/  F2FP.F16.F32.PACK_AB R24, R68, R55 ;  /* 0x000000374418723e */ /* 0x000fe200000000ff */
[----:B------:R-:W-:Y:S01]  /*46b0*/  FADD R42, R42, R45 ;  /* 0x0000002d2a2a7221 */ /* 0x000fe20000000000 */
[----:B------:R-:W-:Y:S01]  /*46c0*/  F2FP.F16.F32.PACK_AB R26, R13, R64 ;  /* 0x000000400d1a723e */ /* 0x000fe200000000ff */
[----:B------:R-:W-:Y:S01]  /*46d0*/  FADD R36, R36, R49 ;  /* 0x0000003124247221 */ /* 0x000fe20000000000 */
[----:B------:R-:W-:-:S02]  /*46e0*/  FADD R55, R55, R74 ;  /* 0x0000004a37377221 */ /* 0x000fc40000000000 */
[----:B------:R-:W-:-:S06]  /*46f0*/  WARPGROUP.ARRIVE ;  /* 0x00000000000079c5 */ /* 0x000fcc0000000000 */
[----:B------:R-:W-:Y:S01]  /*4700*/  HGMMA.64x16x16.F32 R120, R24, gdesc[UR4].tnspB, R120, gsb0 ;  /* 0x4020000418787df0 */ /* 0x000fe20008000878 */
[----:B------:R-:W-:Y:S01]  /*4710*/  UIADD3 UR6, UR9, 0x820, URZ ;  /* 0x0000082009067890 */ /* 0x000fe2000fffe03f */
[----:B------:R-:W-:Y:S01]  /*4720*/  UMOV UR7, 0xc0000010 ;  /* 0xc000001000077882 */ /* 0x000fe20000000000 */
[----:B------:R-:W-:Y:S02]  /*4730*/  WARPGROUP.DEPBAR.LE gsb0, 0x0 ;  /* 0x00008000000079c5 */ /* 0x000fe40000010000 */
[----:B------:R-:W-:-:S06]  /*4740*/  WARPGROUP.ARRIVE ;  /* 0x00000000000079c5 */ /* 0x000fcc0000000000 */
[----:B------:R-:W-:Y:S01]  /*4750*/  HGMMA.64x16x16.F32 R112, R24, gdesc[UR12].tnspB, R112, gsb0 ;  /* 0x4020000c18707df0 */ /* 0x000fe20008000870 */
[----:B------:R-:W-:Y:S02]  /*4760*/  UMOV UR15, 0xc0000010 ;  /* 0xc0000010000f7882 */ /* 0x000fe40000000000 */
[----:B------:R-:W-:Y:S02]  /*4770*/  WARPGROUP.DEPBAR.LE gsb0, 0x0 ;  /* 0x00008000000079c5 */ /* 0x000fe40000010000 */
[----:B------:R-:W-:-:S06]  /*4780*/  WARPGROUP.ARRIVE ;  /* 0x00000000000079c5 */ /* 0x000fcc0000000000 */
[----:B------:R-:W-:Y:S01]  /*4790*/  HGMMA.64x16x16.F32 R104, R24, gdesc[UR8].tnspB, R104, gsb0 ;  /* 0x4020000818687df0 */ /* 0x000fe20008000868 */
[----:B------:R-:W-:Y:S01]  /*47a0*/  UIADD3 UR10, UR9, 0x740, URZ ;  /* 0x00000740090a7890 */ /* 0x000fe2000fffe03f */
[----:B------:R-:W-:Y:S01]  /*47b0*/  UMOV UR11, 0xc0000010 ;  /* 0xc0000010000b7882 */ /* 0x000fe20000000000 */
[----:B------:R-:W-:Y:S02]  /*47c0*/  WARPGROUP.DEPBAR.LE gsb0, 0x0 ;  /* 0x00008000000079c5 */ /* 0x000fe40000010000 */
[----:B------:R-:W-:-:S06]  /*47d0*/  WARPGROUP.ARRIVE ;  /* 0x00000000000079c5 */ /* 0x000fcc0000000000 */
[----:B------:R-:W-:Y:S01]  /*47e0*/  HGMMA.64x16x16.F32 R96, R24, gdesc[UR4].tnspB, R96, gsb0 ;  /* 0x4020000418607df0 */ /* 0x000fe20008000860 */
[----:B------:R-:W-:Y:S01]  /*47f0*/  UMOV UR6, UR8 ;  /* 0x0000000800067c82 */ /* 0x000fe20008000000 */
[----:B------:R-:W-:Y:S01]  /*4800*/  UMOV UR7, 0xc0000010 ;  /* 0xc000001000077882 */ /* 0x000fe20000000000 */
[----:B------:R-:W-:-:S07]  /*4810*/  UIADD3 UR8, UR9, 0x640, URZ ;  /* 0x0000064009087890 */ /* 0x000fce000fffe03f */
[----:B------:R-:W-:Y:S01]  /*4820*/  UMOV UR14, UR8 ;  /* 0x00000008000e7c82 */ /* 0x000fe20008000000 */
[----:B------:R-:W-:Y:S01]  /*4830*/  UIADD3 UR8, UR9, 0x940, URZ ;  /* 0x0000094009087890 */ /* 0x000fe2000fffe03f */
[----:B------:R-:W-:Y:S02]  /*4840*/  WARPGROUP.DEPBAR.LE gsb0, 0x0 ;  /* 0x00008000000079c5 */ /* 0x000fe40000010000 */
[----:B------:R-:W-:-:S06]  /*4850*/  WARPGROUP.ARRIVE ;  /* 0x00000000000079c5 */ /* 0x000fcc0000000000 */
[----:B------:R-:W-:Y:S01]  /*4860*/  HGMMA.64x16x16.F32 R88, R24, gdesc[UR4].tnspB, R88, gsb0 ;  /* 0x4020000418587df0 */ /* 0x000fe20008000858 */
[----:B------:R-:W-:Y:S01]  /*4870*/  UIADD3 UR6, UR9, 0x540, URZ ;  /* 0x0000054009067890 */ /* 0x000fe2000fffe03f */
[----:B------:R-:W-:Y:S01]  /*4880*/  UMOV UR7, 0xc0000010 ;  /* 0xc000001000077882 */ /* 0x000fe20000000000 */
[----:B------:R-:W-:Y:S02]  /*4890*/  WARPGROUP.DEPBAR.LE gsb0, 0x0 ;  /* 0x00008000000079c5 */ /* 0x000fe40000010000 */
[----:B------:R-:W-:Y:S02]  /*48a0*/  F2FP.F16.F32.PACK_AB R25, R34, R23 ;  /* 0x000000172219723e */ /* 0x000fe400000000ff */
[----:B------:R-:W-:Y:S02]  /*48b0*/  F2FP.F16.F32.PACK_AB R27, R40, R33 ;  /* 0x00000021281b723e */ /* 0x000fe400000000ff */
[----:B------:R-:W-:Y:S02]  /*48c0*/  F2FP.F16.F32.PACK_AB R24, R86, R79 ;  /* 0x0000004f5618723e */ /* 0x000fe400000000ff */
[----:B------:R-:W-:-:S04]  /*48d0*/  F2FP.F16.F32.PACK_AB R26, R84, R73 ;  /* 0x00000049541a723e */ /* 0x000fc800000000ff */
        /* <DEDUP_REMOVED lines=29> */
[----:B------:R-:W-:Y:S01]  /*4ab0*/  F2FP.F16.F32.PACK_AB R24, R81, R80 ;  /* 0x000000505118723e */ /* 0x000fe200000000ff */
[----:B------:R-:W-:Y:S01]  /*4ac0*/  FADD R80, R80, R65 ;  /* 0x0000004150507221 */ /* 0x000fe20000000000 */
[----:B------:R-:W-:Y:S01]  /*4ad0*/  F2FP.F16.F32.PACK_AB R26, R75, R82 ;  /* 0x000000524b1a723e */ /* 0x000fe200000000ff */
[----:B------:R-:W-:-:S02]  /*4ae0*/  FADD R82, R82, R59 ;  /* 0x0000003b52527221 */ /* 0x000fc40000000000 */
[----:B------:R-:W-:Y:S01]  /*4af0*/  FADD R55, R55, R80 ;  /* 0x0000005037377221 */ /* 0x000fe20000000000 */
        /* <DEDUP_REMOVED lines=28> */
[----:B------:R-:W-:Y:S01]  /*4cc0*/  F2FP.F16.F32.PACK_AB R27, R43, R50 ;  /* 0x000000322b1b723e */ /* 0x000fe200000000ff */
[----:B------:R-:W1:Y:S01]  /*4cd0*/  MUFU.EX2 R47, R70 ;  /* 0x00000046002f7308 */ /* 0x000e620000000800 */
[----:B------:R-:W-:Y:S02]  /*4ce0*/  F2FP.F16.F32.PACK_AB R24, R77, R76 ;  /* 0x0000004c4d18723e */ /* 0x000fe400000000ff */
[----:B------:R-:W-:-:S04]  /*4cf0*/  F2FP.F16.F32.PACK_AB R26, R71, R78 ;  /* 0x0000004e471a723e */ /* 0x000fc800000000ff */
[----:B------:R-:W-:Y:S01]  /*4d00*/  WARPGROUP.ARRIVE ;  /* 0x00000000000079c5 */ /* 0x000fe20000000000 */
[----:B------:R-:W2:Y:S05]  /*4d10*/  MUFU.EX2 R56, R69 ;  /* 0x0000004500387308 */ /* 0x000eaa0000000800 */
[----:B------:R-:W-:Y:S01]  /*4d20*/  HGMMA.64x16x16.F32 R120, R24, gdesc[UR4].tnspB, R120, gsb0 ;  /* 0x4020000418787df0 */ /* 0x000fe20008000878 */
[----:B------:R-:W-:Y:S01]  /*4d30*/  UIADD3 UR6, UR9, 0x880, URZ ;  /* 0x0000088009067890 */ /* 0x000fe2000fffe03f */
[----:B------:R-:W-:Y:S01]  /*4d40*/  UMOV UR7, 0xc0000010 ;  /* 0xc000001000077882 */ /* 0x000fe20000000000 */
[----:B-1----:R-:W-:Y:S01]  /*4d50*/  @!P3 FMUL R47, R47, R47 ;  /* 0x0000002f2f2fb220 */ /* 0x002fe20000400000 */
[----:B------:R-:W-:Y:S01]  /*4d60*/  FSETP.GEU.AND P3, PT, R87, -126, PT ;  /* 0xc2fc00005700780b */ /* 0x000fe20003f6e000 */
[----:B------:R-:W1:Y:S01]  /*4d70*/  MUFU.EX2 R50, R83 ;  /* 0x0000005300327308 */ /* 0x000e620000000800 */
[----:B--2---:R-:W-:Y:S01]  /*4d80*/  @!P4 FMUL R56, R56, R56 ;  /* 0x000000383838c220 */ /* 0x004fe20000400000 */
[----:B------:R-:W-:-:S10]  /*4d90*/  FSETP.GEU.AND P4, PT, R62, -126, PT ;  /* 0xc2fc00003e00780b */ /* 0x000fd40003f8e000 */
[----:B------:R-:W-:Y:S01]  /*4da0*/  @!P3 FMUL R87, R87, 0.5 ;  /* 0x3f0000005757b820 */ /* 0x000fe20000400000 */
[----:B-1----:R-:W-:-:S05]  /*4db0*/  @!P5 FMUL R50, R50, R50 ;  /* 0x000000323232d220 */ /* 0x002fca0000400000 */
[----:B------:R-:W1:Y:S01]  /*4dc0*/  MUFU.EX2 R87, R87 ;  /* 0x0000005700577308 */ /* 0x000e620000000800 */
[----:B------:R-:W-:-:S07]  /*4dd0*/  @!P4 FMUL R62, R62, 0.5 ;  /* 0x3f0000003e3ec820 */ /* 0x000fce0000400000 */
[----:B------:R-:W2:Y:S01]  /*4de0*/  MUFU.EX2 R43, R62 ;  /* 0x0000003e002b7308 */ /* 0x000ea20000000800 */
[----:B-1----:R-:W-:Y:S01]  /*4df0*/  @!P3 FMUL R87, R87, R87 ;  /* 0x000000575757b220 */ /* 0x002fe20000400000 */
[----:B------:R-:W-:Y:S02]  /*4e00*/  WARPGROUP.DEPBAR.LE gsb0, 0x0 ;  /* 0x00008000000079c5 */ /* 0x000fe40000010000 */
[----:B------:R-:W-:Y:S01]  /*4e10*/  WARPGROUP.ARRIVE ;  /* 0x00000000000079c5 */ /* 0x000fe20000000000 */
[----:B--2---:R-:W-:-:S05]  /*4e20*/  @!P4 FMUL R43, R43, R43 ;  /* 0x0000002b2b2bc220 */ /* 0x004fca0000400000 */
[----:B------:R-:W-:Y:S01]  /*4e30*/  HGMMA.64x16x16.F32 R112, R24, gdesc[UR12].tnspB, R112, gsb0 ;  /* 0x4020000c18707df0 */ /* 0x000fe20008000870 */
[----:B------:R-:W-:Y:S01]  /*4e40*/  UMOV UR15, 0xc0000010 ;  /* 0xc0000010000f7882 */ /* 0x000fe20000000000 */
[----:B------:R-:W-:-:S13]  /*4e50*/  FSETP.GEU.AND P4, PT, R57, -126, PT ;  /* 0xc2fc00003900780b */ /* 0x000fda0003f8e000 */
[----:B------:R-:W-:Y:S01]  /*4e60*/  @!P4 FMUL R57, R57, 0.5 ;  /* 0x3f0000003939c820 */ /* 0x000fe20000400000 */
        /* <DEDUP_REMOVED lines=21> */
[----:B------:R-:W-:Y:S01]  /*4fc0*/  FADD R52, R34, R41 ;  /* 0x0000002922347221 */ /* 0x000fe20000000000 */
[----:B------:R-:W-:Y:S01]  /*4fd0*/  F2FP.F16.F32.PACK_AB R24, R67, R74 ;  /* 0x0000004a4318723e */ /* 0x000fe200000000ff */
[----:B------:R-:W1:Y:S01]  /*4fe0*/  MUFU.EX2 R34, R61 ;  /* 0x0000003d00227308 */ /* 0x000e620000000800 */
[----:B------:R-:W-:Y:S01]  /*4ff0*/  F2FP.F16.F32.PACK_AB R26, R56, R47 ;  /* 0x0000002f381a723e */ /* 0x000fe200000000ff */
[----:B------:R-:W-:Y:S01]  /*5000*/  FADD R45, R23, R48 ;  /* 0x00000030172d7221 */ /* 0x000fe20000000000 */
[----:B------:R-:W-:Y:S01]  /*5010*/  FADD R56, R13, R56 ;  /* 0x000000380d387221 */ /* 0x000fe20000000000 */
[----:B------:R-:W-:Y:S01]  /*5020*/  FADD R13, R32, R85 ;  /* 0x00000055200d7221 */ /* 0x000fe20000000000 */
[----:B------:R-:W-:Y:S01]  /*5030*/  WARPGROUP.ARRIVE ;  /* 0x00000000000079c5 */ /* 0x000fe20000000000 */
[----:B------:R-:W-:Y:S01]  /*5040*/  FADD R45, R30, R45 ;  /* 0x0000002d1e2d7221 */ /* 0x000fe20000000000 */
[----:B------:R-:W-:Y:S01]  /*5050*/  FADD R32, R31, R50 ;  /* 0x000000321f207221 */ /* 0x000fe20000000000 */
[----:B------:R-:W-:Y:S01]  /*5060*/  FADD R67, R68, R67 ;  /* 0x0000004344437221 */ /* 0x000fe20000000000 */
[----:B------:R-:W-:Y:S01]  /*5070*/  FADD R23, R86, R63 ;  /* 0x0000003f56177221 */ /* 0x000fe20000000000 */
[----:B------:R-:W-:Y:S01]  /*5080*/  FADD R47, R64, R47 ;  /* 0x0000002f402f7221 */ /* 0x000fe20000000000 */
[----:B------:R-:W-:Y:S01]  /*5090*/  HGMMA.64x16x16.F32 R120, R24, gdesc[UR4].tnspB, R120, gsb0 ;  /* 0x4020000418787df0 */ /* 0x000fe20008000878 */
[----:B------:R-:W-:Y:S01]  /*50a0*/  UIADD3 UR6, UR9, 0x8a0, URZ ;  /* 0x000008a009067890 */ /* 0x000fe2000fffe03f */
[----:B------:R-:W-:Y:S01]  /*50b0*/  FADD R37, R37, R52 ;  /* 0x0000003425257221 */ /* 0x000fe20000000000 */
[----:B------:R-:W-:Y:S01]  /*50c0*/  UMOV UR7, 0xc0000010 ;  /* 0xc000001000077882 */ /* 0x000fe20000000000 */
[----:B------:R-:W-:Y:S01]  /*50d0*/  FADD R36, R36, R13 ;  /* 0x0000000d24247221 */ /* 0x000fe20000000000 */
[----:B------:R-:W-:Y:S01]  /*50e0*/  FADD R32, R35, R32 ;  /* 0x0000002023207221 */ /* 0x000fe20000000000 */
[----:B-1----:R-:W-:Y:S01]  /*50f0*/  @!P1 FMUL R34, R34, R34 ;  /* 0x0000002222229220 */ /* 0x002fe20000400000 */
[----:B------:R-:W-:Y:S01]  /*5100*/  ISETP.GE.AND P1, PT, R14, 0x101, PT ;  /* 0x000001010e00780c */ /* 0x000fe20003f26270 */
[----:B------:R-:W-:Y:S01]  /*5110*/  FADD R23, R58, R23 ;  /* 0x000000173a177221 */ /* 0x000fe20000000000 */
[----:B------:R-:W-:-:S02]  /*5120*/  VIADD R13, R2, 0x16820 ;  /* 0x00016820020d7836 */ /* 0x000fc40000000000 */
[----:B------:R-:W-:Y:S01]  /*5130*/  FADD R30, R81, R34 ;  /* 0x00000022511e7221 */ /* 0x000fe20000000000 */
[----:B------:R-:W-:Y:S01]  /*5140*/  FADD R82, R47, R82 ;  /* 0x000000522f527221 */ /* 0x000fe20000000000 */
[----:B------:R-:W-:Y:S02]  /*5150*/  FADD R36, R37, R36 ;  /* 0x0000002425247221 */ /* 0x000fe40000000000 */
[----:B------:R-:W-:-:S04]  /*5160*/  FADD R30, R67, R30 ;  /* 0x0000001e431e7221 */ /* 0x000fc80000000000 */
[----:B------:R-:W-:Y:S01]  /*5170*/  FADD R23, R23, R30 ;  /* 0x0000001e17177221 */ /* 0x000fe20000000000 */
        /* <DEDUP_REMOVED lines=52> */
[----:B------:R-:W-:-:S02]  /*54c0*/  IMAD.MOV.U32 R17, RZ, RZ, 0x2 ;  /* 0x00000002ff117424 */ /* 0x000fc400078e00ff */
[----:B------:R-:W-:Y:S01]  /*54d0*/  FADD R40, R40, R53 ;  /* 0x0000003528287221 */ /* 0x000fe20000000000 */
        /* <DEDUP_REMOVED lines=24> */
[----:B------:R-:W1:Y:S01]  /*5660*/  MUFU.EX2 R26, R57 ;  /* 0x00000039001a7308 */ /* 0x000e620000000800 */
[----:B------:R-:W-:Y:S02]  /*5670*/  F2FP.F16.F32.PACK_AB R25, R85, R46 ;  /* 0x0000002e5519723e */ /* 0x000fe400000000ff */
[----:B------:R-:W-:Y:S02]  /*5680*/  F2FP.F16.F32.PACK_AB R27, R87, R50 ;  /* 0x00000032571b723e */ /* 0x000fe400000000ff */
[----:B------:R-:W-:Y:S01]  /*5690*/  F2FP.F16.F32.PACK_AB R24, R34, R65 ;  /* 0x000000412218723e */ /* 0x000fe200000000ff */
[----:B-1----:R-:W-:-:S04]  /*56a0*/  @!P4 FMUL R26, R26, R26 ;  /* 0x0000001a1a1ac220 */ /* 0x002fc80000400000 */
[----:B------:R-:W-:Y:S01]  /*56b0*/  FADD R75, R75, R26 ;  /* 0x0000001a4b4b7221 */ /* 0x000fe20000000000 */
[----:B------:R-:W-:-:S03]  /*56c0*/  F2FP.F16.F32.PACK_AB R26, R26, R59 ;  /* 0x0000003b1a1a723e */ /* 0x000fc600000000ff */
[----:B------:R-:W-:Y:S01]  /*56d0*/  FADD R56, R56, R75 ;  /* 0x0000004b38387221 */ /* 0x000fe20000000000 */
[----:B------:R-:W-:-:S03]  /*56e0*/  WARPGROUP.ARRIVE ;  /* 0x00000000000079c5 */ /* 0x000fc60000000000 */
[----:B------:R-:W-:-:S03]  /*56f0*/  FADD R56, R43, R56 ;  /* 0x000000382b387221 */ /* 0x000fc60000000000 */
[----:B------:R-:W-:Y:S01]  /*5700*/  HGMMA.64x16x16.F32 R120, R24, gdesc[UR4].tnspB, R120, gsb0 ;  /* 0x4020000418787df0 */ /* 0x000fe20008000878 */
[----:B------:R-:W-:Y:S01]  /*5710*/  UIADD3 UR6, UR9, 0x8e0, URZ ;  /* 0x000008e009067890 */ /* 0x000fe2000fffe03f */
[----:B------:R-:W-:Y:S01]  /*5720*/  FADD R23, R23, R56 ;  /* 0x0000003817177221 */ /* 0x000fe20000000000 */
[----:B------:R-:W-:-:S03]  /*5730*/  UMOV UR7, 0xc0000010 ;  /* 0xc000001000077882 */ /* 0x000fc60000000000 */
[----:B------:R-:W-:Y:S01]  /*5740*/  FADD R15, R40, R23 ;  /* 0x00000017280f7221 */ /* 0x000fe20000000000 */
[----:B------:R-:W-:Y:S02]  /*5750*/  WARPGROUP.DEPBAR.LE gsb0, 0x0 ;  /* 0x00008000000079c5 */ /* 0x000fe40000010000 */
[----:B------:R-:W-:-:S06]  /*5760*/  WARPGROUP.ARRIVE ;  /* 0x00000000000079c5 */ /* 0x000fcc0000000000 */
[----:B------:R-:W-:Y:S03]  /*5770*/  HGMMA.64x16x16.F32 R112, R24, gdesc[UR12].tnspB, R112, gsb0 ;  /* 0x4020000c18707df0 */ /* 0x000fe60008000870 */
[----:B------:R-:W-:Y:S02]  /*5780*/  WARPGROUP.DEPBAR.LE gsb0, 0x0 ;  /* 0x00008000000079c5 */ /* 0x000fe40000010000 */
[----:B------:R-:W-:-:S06]  /*5790*/  WARPGROUP.ARRIVE ;  /* 0x00000000000079c5 */ /* 0x000fcc0000000000 */
[----:B------:R-:W-:Y:S03]  /*57a0*/  HGMMA.64x16x16.F32 R104, R24, gdesc[UR8].tnspB, R104, gsb0 ;  /* 0x4020000818687df0 */ /* 0x000fe60008000868 */
[----:B------:R-:W-:Y:S02]  /*57b0*/  WARPGROUP.DEPBAR.LE gsb0, 0x0 ;  /* 0x00008000000079c5 */ /* 0x000fe40000010000 */
[----:B------:R-:W-:-:S06]  /*57c0*/  WARPGROUP.ARRIVE ;  /* 0x00000000000079c5 */ /* 0x000fcc0000000000 */
[----:B------:R-:W-:Y:S01]  /*57d0*/  HGMMA.64x16x16.F32 R96, R24, gdesc[UR4].tnspB, R96, gsb0 ;  /* 0x4020000418607df0 */ /* 0x000fe20008000860 */
[----:B------:R-:W-:Y:S01]  /*57e0*/  UMOV UR6, UR8 ;  /* 0x0000000800067c82 */ /* 0x000fe20008000000 */
[----:B------:R-:W-:Y:S01]  /*57f0*/  UMOV UR7, 0xc0000010 ;  /* 0xc000001000077882 */ /* 0x000fe20000000000 */
[----:B------:R-:W-:Y:S02]  /*5800*/  WARPGROUP.DEPBAR.LE gsb0, 0x0 ;  /* 0x00008000000079c5 */ /* 0x000fe40000010000 */
[----:B------:R-:W-:-:S06]  /*5810*/  WARPGROUP.ARRIVE ;  /* 0x00000000000079c5 */ /* 0x000fcc0000000000 */
[----:B------:R-:W-:Y:S03]  /*5820*/  HGMMA.64x16x16.F32 R88, R24, gdesc[UR4].tnspB, R88, gsb0 ;  /* 0x4020000418587df0 */ /* 0x000fe60008000858 */
[----:B------:R-:W-:Y:S02]  /*5830*/  WARPGROUP.DEPBAR.LE gsb0, 0x0 ;  /* 0x00008000000079c5 */ /* 0x000fe40000010000 */
[----:B------:R-:W-:-:S04]  /*5840*/  PRMT R24, RZ, 0x654, R13 ;  /* 0x00000654ff187816 */ /* 0x000fc8000000000d */
[----:B------:R1:W-:Y:S01]  /*5850*/  SYNCS.ARRIVE.TRANS64.RED.A1T0 RZ, [R24+URZ], RZ ;  /* 0x000000ff18ff79a7 */ /* 0x0003e2000810043f */
[----:B------:R-:W-:Y:S05]  /*5860*/  @!P1 BRA `(.L_x_24) ;  /* 0x0000003c00409947 */ /* 0x000fea0003800000 */
[----:B------:R-:W-:Y:S01]  /*5870*/  IMAD.MOV.U32 R129, RZ, RZ, R21 ;  /* 0x000000ffff817224 */ /* 0x000fe200078e0015 */
[----:B------:R-:W-:Y:S01]  /*5880*/  MOV R23, R20 ;  /* 0x0000001400177202 */ /* 0x000fe20000000f00 */
[----:B------:R-:W-:Y:S01]  /*5890*/  IMAD.MOV.U32 R17, RZ, RZ, 0x2 ;  /* 0x00000002ff117424 */ /* 0x000fe200078e00ff */
[----:B------:R-:W-:Y:S01]  /*58a0*/  MOV R3, RZ ;  /* 0x000000ff00037202 */ /* 0x000fe20000000f00 */
[----:B------:R-:W-:Y:S01]  /*58b0*/  IMAD.MOV.U32 R6, RZ, RZ, 0x1 ;  /* 0x00000001ff067424 */ /* 0x000fe200078e00ff */
[----:B------:R-:W-:-:S06]  /*58c0*/  ULDC UR60, c[0x0][0x604] ;  /* 0x00018100003c7ab9 */ /* 0x000fcc0000000800 */
.L_x_36:
[----:B------:R-:W-:Y:S01]  /*58d0*/  IMAD R21, R17, 0x8, R2 ;  /* 0x0000000811157824 */ /* 0x000fe200078e0202 */
[----:B------:R-:W-:-:S07]  /*58e0*/  SHF.L.U32 R20, R3, 0x1f, RZ ;  /* 0x0000001f03147819 */ /* 0x000fce00000006ff */
[----:B------:R-:W-:Y:S05]  /*58f0*/  YIELD ;  /* 0x0000000000007946 */ /* 0x000fea0003800000 */
[----:B------:R-:W2:Y:S01]  /*5900*/  SYNCS.PHASECHK.TRANS64.TRYWAIT P2, [R21+URZ+0x16800], R20 ;  /* 0x01680014150075a7 */ /* 0x000ea2000804017f */
[C---:B------:R-:W-:Y:S01]  /*5910*/  ISETP.GT.AND P1, PT, R22.reuse, 0x2, PT ;  /* 0x000000021600780c */ /* 0x040fe20003f24270 */
[----:B------:R-:W-:Y:S01]  /*5920*/  VIADD R22, R22, 0xffffffff ;  /* 0xffffffff16167836 */ /* 0x000fe20000000000 */
[----:B--2---:R-:W-:Y:S11]  /*5930*/  @!P2 BRA `(.L_x_25) ;  /* 0x000000a0000ca947 */ /* 0x004ff60003800000 */
.L_x_86:
[----:B------:R-:W-:Y:S05]  /*5940*/  WARPSYNC.ALL ;  /* 0x0000000000007948 */ /* 0x000fea0003800000 */
[----:B------:R-:W-:Y:S01]  /*5950*/  R2UR UR7, R10 ;  /* 0x000000000a0772ca */ /* 0x000fe200000e0000 */
[----:B-1----:R-:W-:Y:S01]  /*5960*/  WARPGROUP.ARRIVE ;  /* 0x00000000000079c5 */ /* 0x002fe20000000000 */
[----:B------:R-:W-:Y:S01]  /*5970*/  R2UR UR6, R17 ;  /* 0x00000000110672ca */ /* 0x000fe200000e0000 */
[----:B------:R-:W-:Y:S01]  /*5980*/  UMOV UR11, 0xc0000010 ;  /* 0xc0000010000b7882 */ /* 0x000fe20000000000 */
[----:B------:R-:W-:Y:S01]  /*5990*/  R2UR UR8, R18 ;  /* 0x00000000120872ca */ /* 0x000fe200000e0000 */
[----:B------:R-:W-:Y:S01]  /*59a0*/  UMOV UR59, 0xc0000010 ;  /* 0xc0000010003b7882 */ /* 0x000fe20000000000 */
[----:B------:R-:W-:Y:S01]  /*59b0*/  R2UR UR9, R19 ;  /* 0x00000000130972ca */ /* 0x000fe200000e0000 */
[----:B------:R-:W-:Y:S01]  /*59c0*/  UMOV UR55, 0xc0000010 ;  /* 0xc000001000377882 */ /* 0x000fe20000000000 */
[----:B------:R-:W-:Y:S01]  /*59d0*/  UMOV UR51, 0xc0000010 ;  /* 0xc000001000337882 */ /* 0x000fe20000000000 */
[----:B------:R-:W-:-:S06]  /*59e0*/  ISETP.NE.AND P2, PT, R9, RZ, PT ;  /* 0x000000ff0900720c */ /* 0x000fcc0003f45270 */
[----:B------:R-:W-:-:S03]  /*59f0*/  UIMAD UR6, UR6, 0x500, UR7 ;  /* 0x00000500060678a4 */ /* 0x000fc6000f8e0207 */
[----:B------:R-:W-:Y:S01]  /*5a00*/  UMOV UR7, 0xc0000010 ;  /* 0xc000001000077882 */ /* 0x000fe20000000000 */
[----:B------:R-:W-:Y:S02]  /*5a10*/  UIADD3 UR58, UR6, 0x100, URZ ;  /* 0x00000100063a7890 */ /* 0x000fe4000fffe03f */
[----:B------:R-:W-:Y:S02]  /*5a20*/  UIADD3 UR54, UR6, 0x200, URZ ;  /* 0x0000020006367890 */ /* 0x000fe4000fffe03f */
[----:B------:R-:W-:Y:S01]  /*5a30*/  UMOV UR10, UR6 ;  /* 0x00000006000a7c82 */ /* 0x000fe20008000000 */
[----:B------:R-:W-:Y:S01]  /*5a40*/  UIADD3 UR50, UR6, 0x300, URZ ;  /* 0x0000030006327890 */ /* 0x000fe2000fffe03f */
[----:B------:R-:W-:Y:S01]  /*5a50*/  HGMMA.64x128x16.F32 R24, gdesc[UR8], RZ, !UPT, gsb0 ;  /* 0x01e00000081879f0 */ /* 0x000fe2000c0008ff */
[----:B------:R-:W-:Y:S02]  /*5a60*/  UIADD3 UR6, UR6, 0x400, URZ ;  /* 0x0000040006067890 */ /* 0x000fe4000fffe03f */
[----:B------:R-:W-:-:S02]  /*5a70*/  WARPGROUP.DEPBAR.LE gsb0, 0x0 ;  /* 0x00008000000079c5 */ /* 0x000fc40000010000 */
[----:B------:R-:W-:-:S07]  /*5a80*/  WARPGROUP.ARRIVE ;  /* 0x00000000000079c5 */ /* 0x000fce0000000000 */
        /* <DEDUP_REMOVED lines=11> */
[----:B------:R-:W-:Y:S05]  /*5b40*/  @P2 BRA `(.L_x_26) ;  /* 0x0000000000f82947 */ /* 0x000fea0003800000 */
[----:B------:R-:W-:-:S13]  /*5b50*/  ISETP.LT.OR P3, PT, R7, 0x1, !P0 ;  /* 0x000000010700780c */ /* 0x000fda0004761670 */
[----:B------:R-:W-:Y:S05]  /*5b60*/  @P3 BRA `(.L_x_27) ;  /* 0x0000000000ec3947 */ /* 0x000fea0003800000 */
[----:B--2---:R-:W-:Y:S02]  /*5b70*/  LEA R20, R5, R2, 0x3 ;  /* 0x0000000205147211 */ /* 0x004fe400078e18ff */
[----:B------:R-:W-:Y:S02]  /*5b80*/  SHF.L.U32 R21, R4, 0x1f, RZ ;  /* 0x0000001f04157819 */ /* 0x000fe400000006ff */
[----:B------:R-:W-:Y:S02]  /*5b90*/  ISETP.NE.AND P4, PT, R0, RZ, PT ;  /* 0x000000ff0000720c */ /* 0x000fe40003f85270 */
[----:B------:R-:W1:Y:S02]  /*5ba0*/  SYNCS.PHASECHK.TRANS64.TRYWAIT P3, [R20+URZ+0x16820], R21 ;  /* 0x01682015140075a7 */ /* 0x000e64000806017f */
[----:B-1----:R-:W-:Y:S09]  /*5bb0*/  @!P3 BRA `(.L_x_28) ;  /* 0x0000009c0080b947 */ /* 0x002ff20003800000 */
.L_x_87:
[----:B------:R-:W-:Y:S05]  /*5bc0*/  @P4 BRA `(.L_x_29) ;  /* 0x0000000000144947 */ /* 0x000fea0003800000 */
[----:B------:R-:W-:Y:S01]  /*5bd0*/  LOP3.LUT P3, RZ, R16, 0x1f, RZ, 0xc0, !PT ;  /* 0x0000001f10ff7812 */ /* 0x000fe2000786c0ff */
[----:B-1----:R-:W-:-:S04]  /*5be0*/  IMAD.MOV.U32 R21, RZ, RZ, 0x5000 ;  /* 0x00005000ff157424 */ /* 0x002fc800078e00ff */
[----:B------:R2:W-:Y:S08]  /*5bf0*/  SYNCS.ARRIVE.TRANS64 RZ, [R20+URZ+0x16800], R21 ;  /* 0x0168001514ff79a7 */ /* 0x0005f0000800003f */
[----:B------:R-:W-:Y:S05]  /*5c00*/  @!P3 BRA `(.L_x_29) ;  /* 0x000000000004b947 */ /* 0x000fea0003800000 */
[----:B------:R-:W-:Y:S01]  /*5c10*/  BPT.TRAP 0x1 ;  /* 0x000000040000795c */ /* 0x000fe20000300000 */
.L_x_29:
[----:B-12---:R-:W-:Y:S01]  /*5c20*/  IMAD R21, R5, 0x5000, R2 ;  /* 0x0000500005157824 */ /* 0x006fe200078e0202 */
        /* <DEDUP_REMOVED lines=8> */
[----:B------:R-:W-:Y:S01]  /*5cb0*/  VIADD R5, R5, 0x1 ;  /* 0x0000000105057836 */ /* 0x000fe20000000000 */
[----:B------:R-:W-:Y:S01]  /*5cc0*/  UMOV UR42, URZ ;  /* 0x0000003f002a7c82 */ /* 0x000fe20008000000 */
[----:B------:R-:W-:Y:S01]  /*5cd0*/  UMOV UR34, 0x10 ;  /* 0x0000001000227882 */ /* 0x000fe20000000000 */
[----:B------:R-:W-:Y:S01]  /*5ce0*/  UMOV UR36, UR44 ;  /* 0x0000002c00247c82 */ /* 0x000fe20008000000 */
[----:B------:R-:W-:Y:S01]  /*5cf0*/  UMOV UR37, UR45 ;  /* 0x0000002d00257c82 */ /* 0x000fe20008000000 */
[----:B------:R-:W-:Y:S01]  /*5d00*/  UIADD3 UR41, UR41, 0x16800, URZ ;  /* 0x0001680029297890 */ /* 0x000fe2000fffe03f */
[----:B------:R-:W-:Y:S01]  /*5d10*/  ISETP.NE.AND P3, PT, R5, 0x4, PT ;  /* 0x000000040500780c */ /* 0x000fe20003f65270 */
[----:B------:R-:W-:-:S02]  /*5d20*/  USHF.L.U32 UR43, UR43, 0x7, URZ ;  /* 0x000000072b2b7899 */ /* 0x000fc4000800063f */
[----:B------:R-:W-:Y:S01]  /*5d30*/  UIADD3 UR40, UR8, 0x2800, URZ ;  /* 0x0000280008287890 */ /* 0x000fe2000fffe03f */
[----:B------:R-:W-:Y:S01]  /*5d40*/  SEL R21, RZ, 0x1, P3 ;  /* 0x00000001ff157807 */ /* 0x000fe20001800000 */
[----:B------:R-:W-:Y:S01]  /*5d50*/  UIADD3 UR32, UR8, 0x3800, URZ ;  /* 0x0000380008207890 */ /* 0x000fe2000fffe03f */
[----:B------:R-:W-:Y:S01]  /*5d60*/  SEL R5, R5, RZ, P3 ;  /* 0x000000ff05057207 */ /* 0x000fe20001800000 */
[----:B------:R-:W-:Y:S01]  /*5d70*/  UIADD3 UR24, UR8, 0x4800, URZ ;  /* 0x0000480008187890 */ /* 0x000fe2000fffe03f */
[----:B------:R-:W-:Y:S01]  /*5d80*/  LOP3.LUT R4, R4, R21, RZ, 0x3c, !PT ;  /* 0x0000001504047212 */ /* 0x000fe200078e3cff */
        /* <DEDUP_REMOVED lines=24> */
[----:B-1----:R-:W-:Y:S01]  /*5f10*/  NOP ;  /* 0x0000000000007918 */ /* 0x002fe20000000000 */
.L_x_27:
[----:B------:R-:W-:-:S07]  /*5f20*/  IADD3 R7, R7, -0x1, RZ ;  /* 0xffffffff07077810 */ /* 0x000fce0007ffe0ff */
.L_x_26:
[----:B------:R-:W-:Y:S01]  /*5f30*/  VIADD R17, R17, 0x1 ;  /* 0x0000000111117836 */ /* 0x000fe20000000000 */
[----:B------:R-:W-:Y:S05]  /*5f40*/  WARPSYNC.ALL ;  /* 0x0000000000007948 */ /* 0x000fea0003800000 */
[----:B------:R-:W-:-:S04]  /*5f50*/  ISETP.NE.AND P3, PT, R17, 0x4, PT ;  /* 0x000000041100780c */ /* 0x000fc80003f65270 */
[----:B--2---:R-:W-:Y:S02]  /*5f60*/  SEL R20, RZ, 0x1, P3 ;  /* 0x00000001ff147807 */ /* 0x004fe40001800000 */
[----:B------:R-:W-:Y:S02]  /*5f70*/  SEL R17, R17, RZ, P3 ;  /* 0x000000ff11117207 */ /* 0x000fe40001800000 */
[----:B------:R-:W-:Y:S02]  /*5f80*/  LOP3.LUT R3, R3, R20, RZ, 0x3c, !PT ;  /* 0x0000001403037212 */ /* 0x000fe400078e3cff */
        /* <DEDUP_REMOVED lines=64> */
[----:B------:R-:W-:Y:S01]  /*6390*/  LEA R135, R17, R2, 0x3 ;  /* 0x0000000211877211 */ /* 0x000fe200078e18ff */
[----:B------:R-:W1:Y:S01]  /*63a0*/  SHFL.BFLY PT, R21, R128, 0x1, 0x1f ;  /* 0x0c201f0080157f89 */ /* 0x000e6200000e0000 */
[----:B------:R-:W-:-:S03]  /*63b0*/  SHF.L.U32 R134, R3, 0x1f, RZ ;  /* 0x0000001f03867819 */ /* 0x000fc600000006ff */
[----:B------:R-:W2:Y:S01]  /*63c0*/  SHFL.BFLY PT, R133, R130, 0x1, 0x1f ;  /* 0x0c201f0082857f89 */ /* 0x000ea200000e0000 */
[----:B-1----:R-:W-:Y:S02]  /*63d0*/  FMNMX R131, R128, R21, !PT ;  /* 0x0000001580837209 */ /* 0x002fe40007800000 */
[----:B--2---:R-:W-:-:S03]  /*63e0*/  FMNMX R133, R130, R133, !PT ;  /* 0x0000008582857209 */ /* 0x004fc60007800000 */
[----:B------:R-:W1:Y:S04]  /*63f0*/  SHFL.BFLY PT, R20, R131, 0x2, 0x1f ;  /* 0x0c401f0083147f89 */ /* 0x000e6800000e0000 */
[----:B------:R-:W2:Y:S01]  /*6400*/  SHFL.BFLY PT, R132, R133, 0x2, 0x1f ;  /* 0x0c401f0085847f89 */ /* 0x000ea200000e0000 */
[----:B-1----:R-:W-:Y:S02]  /*6410*/  FMNMX R21, R131, R20, !PT ;  /* 0x0000001483157209 */ /* 0x002fe40007800000 */
[----:B--2---:R-:W-:Y:S01]  /*6420*/  FMNMX R20, R133, R132, !PT ;  /* 0x0000008485147209 */ /* 0x004fe20007800000 */
[----:B------:R-:W-:Y:S01]  /*6430*/  IMAD R132, R6, 0x8, R13 ;  /* 0x0000000806847824 */ /* 0x000fe200078e020d */
[----:B------:R-:W-:Y:S02]  /*6440*/  FSETP.NEU.AND P3, PT, R21, -INF , PT ;  /* 0xff8000001500780b */ /* 0x000fe40003f6d000 */
[----:B------:R-:W-:-:S02]  /*6450*/  FSETP.NEU.AND P4, PT, R20, -INF , PT ;  /* 0xff8000001400780b */ /* 0x000fc40003f8d000 */
[----:B------:R-:W-:Y:S02]  /*6460*/  PRMT R132, RZ, 0x654, R132 ;  /* 0x00000654ff847816 */ /* 0x000fe40000000084 */
[----:B------:R-:W-:Y:S02]  /*6470*/  FSEL R130, R20, RZ, P4 ;  /* 0x000000ff14827208 */ /* 0x000fe40002000000 */
[----:B------:R-:W-:Y:S01]  /*6480*/  FSEL R136, R21, RZ, P3 ;  /* 0x000000ff15887208 */ /* 0x000fe20001800000 */
[----:B------:R1:W-:Y:S02]  /*6490*/  SYNCS.ARRIVE.TRANS64.RED.A1T0 RZ, [R132+URZ], RZ ;  /* 0x000000ff84ff79a7 */ /* 0x0003e4000810043f */
[----:B------:R-:W-:Y:S02]  /*64a0*/  FADD R23, -R130, R23 ;  /* 0x0000001782177221 */ /* 0x000fe40000000100 */
[----:B------:R-:W-:Y:S02]  /*64b0*/  FADD R128, -R136, R129 ;  /* 0x0000008188807221 */ /* 0x000fe40000000100 */
[----:B------:R-:W-:Y:S01]  /*64c0*/  FMUL R131, R23, UR60 ;  /* 0x0000003c17837c20 */ /* 0x000fe20008400000 */
[----:B------:R-:W-:Y:S01]  /*64d0*/  FMUL R23, R130, UR60 ;  /* 0x0000003c82177c20 */ /* 0x000fe20008400000 */
[----:B------:R-:W2:Y:S01]  /*64e0*/  SYNCS.PHASECHK.TRANS64.TRYWAIT P5, [R135+URZ+0x16800], R134 ;  /* 0x01680086870075a7 */ /* 0x000ea200080a017f */
[----:B------:R-:W-:-:S02]  /*64f0*/  FMUL R128, R128, UR60 ;  /* 0x0000003c80807c20 */ /* 0x000fc40008400000 */
[----:B------:R-:W-:Y:S01]  /*6500*/  FSETP.GEU.AND P4, PT, R131, -126, PT ;  /* 0xc2fc00008300780b */ /* 0x000fe20003f8e000 */
[--C-:B------:R-:W-:Y:S01]  /*6510*/  FFMA R129, R26, UR60, -R23.reuse ;  /* 0x0000003c1a817c23 */ /* 0x100fe20008000817 */
[----:B------:R-:W-:Y:S01]  /*6520*/  FFMA R130, R27, UR60, -R23 ;  /* 0x0000003c1b827c23 */ /* 0x000fe20008000817 */
[----:B------:R-:W-:-:S03]  /*6530*/  FSETP.GEU.AND P3, PT, R128, -126, PT ;  /* 0xc2fc00008000780b */ /* 0x000fc60003f6e000 */
[----:B------:R-:W-:-:S07]  /*6540*/  FSETP.GEU.AND P6, PT, R129, -126, PT ;  /* 0xc2fc00008100780b */ /* 0x000fce0003fce000 */
[----:B------:R-:W-:-:S03]  /*6550*/  @!P4 FMUL R131, R131, 0.5 ;  /* 0x3f0000008383c820 */ /* 0x000fc60000400000 */
[----:B------:R-:W-:-:S03]  /*6560*/  @!P3 FMUL R128, R128, 0.5 ;  /* 0x3f0000008080b820 */ /* 0x000fc60000400000 */
[----:B------:R-:W3:Y:S01]  /*6570*/  MUFU.EX2 R131, R131 ;  /* 0x0000008300837308 */ /* 0x000ee20000000800 */
[----:B------:R-:W-:-:S07]  /*6580*/  @!P6 FMUL R129, R129, 0.5 ;  /* 0x3f0000008181e820 */ /* 0x000fce0000400000 */
[----:B------:R1:W4:Y:S02]  /*6590*/  MUFU.EX2 R26, R128 ;  /* 0x00000080001a7308 */ /* 0x0003240000000800 */
[----:B-123--:R-:W-:Y:S05]  /*65a0*/  @!P5 BRA `(.L_x_30) ;  /* 0x000000940018d947 */ /* 0x00efea0003800000 */
.L_x_88:
[----:B------:R-:W-:Y:S01]  /*65b0*/  FSETP.GEU.AND P5, PT, R130, -126, PT ;  /* 0xc2fc00008200780b */ /* 0x000fe20003fae000 */
[----:B------:R-:W2:Y:S01]  /*65c0*/  MUFU.EX2 R132, R129 ;  /* 0x0000008100847308 */ /* 0x000ea20000000800 */
[--C-:B------:R-:W-:Y:S01]  /*65d0*/  FFMA R34, R34, UR60, -R23.reuse ;  /* 0x0000003c22227c23 */ /* 0x100fe20008000817 */
[--C-:B------:R-:W-:Y:S01]  /*65e0*/  FFMA R128, R35, UR60, -R23.reuse ;  /* 0x0000003c23807c23 */ /* 0x100fe20008000817 */
[--C-:B------:R-:W-:Y:S01]  /*65f0*/  FFMA R30, R30, UR60, -R23.reuse ;  /* 0x0000003c1e1e7c23 */ /* 0x100fe20008000817 */
[----:B----4-:R-:W-:Y:S01]  /*6600*/  @!P3 FMUL R26, R26, R26 ;  /* 0x0000001a1a1ab220 */ /* 0x010fe20000400000 */
[--C-:B------:R-:W-:Y:S01]  /*6610*/  FFMA R27, R31, UR60, -R23.reuse ;  /* 0x0000003c1f1b7c23 */ /* 0x100fe20008000817 */
[----:B------:R-:W-:Y:S01]  /*6620*/  @!P4 FMUL R131, R131, R131 ;  /* 0x000000838383c220 */ /* 0x000fe20000400000 */
[--C-:B------:R-:W-:Y:S01]  /*6630*/  FFMA R39, R39, UR60, -R23.reuse ;  /* 0x0000003c27277c23 */ /* 0x100fe20008000817 */
[----:B------:R-:W-:Y:S01]  /*6640*/  FSETP.GEU.AND P3, PT, R30, -126, PT ;  /* 0xc2fc00001e00780b */ /* 0x000fe20003f6e000 */
[--C-:B------:R-:W-:Y:S01]  /*6650*/  FFMA R42, R42, UR60, -R23.reuse ;  /* 0x0000003c2a2a7c23 */ /* 0x100fe20008000817 */
[----:B------:R-:W-:Y:S01]  /*6660*/  FSETP.GEU.AND P4, PT, R27, -126, PT ;  /* 0xc2fc00001b00780b */ /* 0x000fe20003f8e000 */
[-C--:B------:R-:W-:Y:S01]  /*6670*/  FMUL R120, R120, R26.reuse ;  /* 0x0000001a78787220 */ /* 0x080fe20000400000 */
[----:B------:R-:W-:Y:S01]  /*6680*/  @!P5 FMUL R130, R130, 0.5 ;  /* 0x3f0000008282d820 */ /* 0x000fe20000400000 */
[----:B------:R-:W-:Y:S01]  /*6690*/  R2UR UR7, R11 ;  /* 0x000000000b0772ca */ /* 0x000fe200000e0000 */
[----:B------:R-:W-:Y:S01]  /*66a0*/  FMUL R121, R121, R26 ;  /* 0x0000001a79797220 */ /* 0x000fe20000400000 */
[----:B------:R-:W-:Y:S01]  /*66b0*/  R2UR UR6, R17 ;  /* 0x00000000110672ca */ /* 0x000fe200000e0000 */
[----:B------:R3:W4:Y:S01]  /*66c0*/  MUFU.EX2 R137, R130 ;  /* 0x0000008200897308 */ /* 0x0007220000000800 */
[----:B--2---:R-:W-:Y:S01]  /*66d0*/  @!P6 FMUL R132, R132, R132 ;  /* 0x000000848484e220 */ /* 0x004fe20000400000 */
[----:B------:R-:W-:Y:S01]  /*66e0*/  FSETP.GEU.AND P6, PT, R34, -126, PT ;  /* 0xc2fc00002200780b */ /* 0x000fe20003fce000 */
[-C--:B------:R-:W-:Y:S01]  /*66f0*/  FMUL R124, R124, R26.reuse ;  /* 0x0000001a7c7c7220 */ /* 0x080fe20000400000 */
[----:B------:R-:W-:Y:S01]  /*6700*/  FMUL R125, R125, R26 ;  /* 0x0000001a7d7d7220 */ /* 0x000fe20000400000 */
[----:B------:R-:W-:Y:S01]  /*6710*/  @!P3 FMUL R30, R30, 0.5 ;  /* 0x3f0000001e1eb820 */ /* 0x000fe20000400000 */
[----:B------:R-:W-:Y:S01]  /*6720*/  FFMA R14, R131, R14, R132 ;  /* 0x0000000e830e7223 */ /* 0x000fe20000000084 */
[----:B------:R-:W-:Y:S01]  /*6730*/  @!P4 FMUL R27, R27, 0.5 ;  /* 0x3f0000001b1bc820 */ /* 0x000fe20000400000 */
[-C--:B------:R-:W-:Y:S01]  /*6740*/  FMUL R112, R112, R26.reuse ;  /* 0x0000001a70707220 */ /* 0x080fe20000400000 */
[----:B-1----:R1:W2:Y:S01]  /*6750*/  MUFU.EX2 R134, R30 ;  /* 0x0000001e00867308 */ /* 0x0022a20000000800 */
[----:B---3--:R-:W-:Y:S01]  /*6760*/  FFMA R130, R38, UR60, -R23 ;  /* 0x0000003c26827c23 */ /* 0x008fe20008000817 */
[-C--:B------:R-:W-:Y:S01]  /*6770*/  FMUL R113, R113, R26.reuse ;  /* 0x0000001a71717220 */ /* 0x080fe20000400000 */
[-C--:B------:R-:W-:Y:S01]  /*6780*/  FMUL R116, R116, R26.reuse ;  /* 0x0000001a74747220 */ /* 0x080fe20000400000 */
[-C--:B------:R-:W-:Y:S01]  /*6790*/  FMUL R117, R117, R26.reuse ;  /* 0x0000001a75757220 */ /* 0x080fe20000400000 */
[-C--:B------:R-:W-:Y:S01]  /*67a0*/  FMUL R104, R104, R26.reuse ;  /* 0x0000001a68687220 */ /* 0x080fe20000400000 */
[----:B------:R-:W-:Y:S01]  /*67b0*/  @!P6 FMUL R34, R34, 0.5 ;  /* 0x3f0000002222e820 */ /* 0x000fe20000400000 */
[-C--:B------:R-:W-:Y:S01]  /*67c0*/  FMUL R105, R105, R26.reuse ;  /* 0x0000001a69697220 */ /* 0x080fe20000400000 */
[----:B----4-:R-:W-:Y:S01]  /*67d0*/  @!P5 FMUL R137, R137, R137 ;  /* 0x000000898989d220 */ /* 0x010fe20000400000 */
[----:B------:R-:W-:Y:S01]  /*67e0*/  FSETP.GEU.AND P5, PT, R128, -126, PT ;  /* 0xc2fc00008000780b */ /* 0x000fe20003fae000 */
[----:B-1----:R-:W-:Y:S01]  /*67f0*/  FMUL R30, R136, UR60 ;  /* 0x0000003c881e7c20 */ /* 0x002fe20008400000 */
[----:B------:R-:W1:Y:S01]  /*6800*/  MUFU.EX2 R27, R27 ;  /* 0x0000001b001b7308 */ /* 0x000e620000000800 */
[-C--:B------:R-:W-:Y:S01]  /*6810*/  FMUL R108, R108, R26.reuse ;  /* 0x0000001a6c6c7220 */ /* 0x080fe20000400000 */
[----:B------:R-:W-:Y:S01]  /*6820*/  FMUL R109, R109, R26 ;  /* 0x0000001a6d6d7220 */ /* 0x000fe20000400000 */
[--C-:B------:R-:W-:Y:S01]  /*6830*/  FFMA R35, R24, UR60, -R30.reuse ;  /* 0x0000003c18237c23 */ /* 0x100fe2000800081e */
[--C-:B------:R-:W-:Y:S01]  /*6840*/  FFMA R25, R25, UR60, -R30.reuse ;  /* 0x0000003c19197c23 */ /* 0x100fe2000800081e */
[--C-:B------:R-:W-:Y:S01]  /*6850*/  FFMA R32, R32, UR60, -R30.reuse ;  /* 0x0000003c20207c23 */ /* 0x100fe2000800081e */
[--C-:B------:R-:W-:Y:S01]  /*6860*/  FFMA R33, R33, UR60, -R30.reuse ;  /* 0x0000003c21217c23 */ /* 0x100fe2000800081e */
[----:B--2---:R-:W-:Y:S01]  /*6870*/  @!P3 FMUL R134, R134, R134 ;  /* 0x000000868686b220 */ /* 0x004fe20000400000 */
[----:B------:R-:W2:Y:S01]  /*6880*/  MUFU.EX2 R34, R34 ;  /* 0x0000002200227308 */ /* 0x000ea20000000800 */
[----:B------:R-:W-:Y:S01]  /*6890*/  FSETP.GEU.AND P3, PT, R130, -126, PT ;  /* 0xc2fc00008200780b */ /* 0x000fe20003f6e000 */
[--C-:B------:R-:W-:Y:S01]  /*68a0*/  FFMA R28, R28, UR60, -R30.reuse ;  /* 0x0000003c1c1c7c23 */ /* 0x100fe2000800081e */
[----:B------:R-:W-:Y:S01]  /*68b0*/  @!P5 FMUL R128, R128, 0.5 ;  /* 0x3f0000008080d820 */ /* 0x000fe20000400000 */
[--C-:B------:R-:W-:Y:S01]  /*68c0*/  FFMA R29, R29, UR60, -R30.reuse ;  /* 0x0000003c1d1d7c23 */ /* 0x100fe2000800081e */
[--C-:B------:R-:W-:Y:S01]  /*68d0*/  FFMA R40, R40, UR60, -R30.reuse ;  /* 0x0000003c28287c23 */ /* 0x100fe2000800081e */
[--C-:B------:R-:W-:Y:S01]  /*68e0*/  FFMA R41, R41, UR60, -R30.reuse ;  /* 0x0000003c29297c23 */ /* 0x100fe2000800081e */
[--C-:B------:R-:W-:Y:S01]  /*68f0*/  FFMA R36, R36, UR60, -R30.reuse ;  /* 0x0000003c24247c23 */ /* 0x100fe2000800081e */
[----:B------:R-:W3:Y:S01]  /*6900*/  MUFU.EX2 R129, R128 ;  /* 0x0000008000817308 */ /* 0x000ee20000000800 */
[----:B-1----:R-:W-:Y:S01]  /*6910*/  @!P4 FMUL R27, R27, R27 ;  /* 0x0000001b1b1bc220 */ /* 0x002fe20000400000 */
[----:B------:R-:W-:Y:S01]  /*6920*/  FSETP.GEU.AND P4, PT, R39, -126, PT ;  /* 0xc2fc00002700780b */ /* 0x000fe20003f8e000 */
[--C-:B------:R-:W-:Y:S01]  /*6930*/  FFMA R37, R37, UR60, -R30.reuse ;  /* 0x0000003c25257c23 */ /* 0x100fe2000800081e */
[--C-:B------:R-:W-:Y:S01]  /*6940*/  FFMA R45, R45, UR60, -R30.reuse ;  /* 0x0000003c2d2d7c23 */ /* 0x100fe2000800081e */
[--C-:B------:R-:W-:Y:S01]  /*6950*/  FFMA R48, R48, UR60, -R30.reuse ;  /* 0x0000003c30307c23 */ /* 0x100fe2000800081e */
[----:B------:R-:W-:Y:S01]  /*6960*/  @!P3 FMUL R130, R130, 0.5 ;  /* 0x3f0000008282b820 */ /* 0x000fe20000400000 */
[--C-:B------:R-:W-:Y:S01]  /*6970*/  FFMA R49, R49, UR60, -R30.reuse ;  /* 0x0000003c31317c23 */ /* 0x100fe2000800081e */
[--C-:B------:R-:W-:Y:S01]  /*6980*/  FFMA R52, R52, UR60, -R30.reuse ;  /* 0x0000003c34347c23 */ /* 0x100fe2000800081e */
[----:B--2---:R-:W-:Y:S01]  /*6990*/  @!P6 FMUL R34, R34, R34 ;  /* 0x000000222222e220 */ /* 0x004fe20000400000 */
[----:B------:R-:W-:Y:S01]  /*69a0*/  FSETP.GEU.AND P6, PT, R35, -126, PT ;  /* 0xc2fc00002300780b */ /* 0x000fe20003fce000 */
[----:B------:R-:W1:Y:S01]  /*69b0*/  MUFU.EX2 R38, R130 ;  /* 0x0000008200267308 */ /* 0x000e620000000800 */
[--C-:B------:R-:W-:Y:S01]  /*69c0*/  FFMA R53, R53, UR60, -R30.reuse ;  /* 0x0000003c35357c23 */ /* 0x100fe2000800081e */
[-C--:B------:R-:W-:Y:S01]  /*69d0*/  FMUL R96, R96, R26.reuse ;  /* 0x0000001a60607220 */ /* 0x080fe20000400000 */
[-C--:B------:R-:W-:Y:S01]  /*69e0*/  FMUL R97, R97, R26.reuse ;  /* 0x0000001a61617220 */ /* 0x080fe20000400000 */
[----:B------:R-:W-:Y:S01]  /*69f0*/  @!P4 FMUL R39, R39, 0.5 ;  /* 0x3f0000002727c820 */ /* 0x000fe20000400000 */
[-C--:B------:R-:W-:Y:S01]  /*6a00*/  FMUL R100, R100, R26.reuse ;  /* 0x0000001a64647220 */ /* 0x080fe20000400000 */
[----:B---3--:R-:W-:Y:S01]  /*6a10*/  @!P5 FMUL R129, R129, R129 ;  /* 0x000000818181d220 */ /* 0x008fe20000400000 */
[----:B------:R-:W-:Y:S01]  /*6a20*/  FSETP.GEU.AND P5, PT, R25, -126, PT ;  /* 0xc2fc00001900780b */ /* 0x000fe20003fae000 */
[----:B------:R-:W2:Y:S01]  /*6a30*/  MUFU.EX2 R31, R39 ;  /* 0x00000027001f7308 */ /* 0x000ea20000000800 */
[-C--:B------:R-:W-:Y:S01]  /*6a40*/  FMUL R101, R101, R26.reuse ;  /* 0x0000001a65657220 */ /* 0x080fe20000400000 */
[-C--:B------:R-:W-:Y:S01]  /*6a50*/  FMUL R88, R88, R26.reuse ;  /* 0x0000001a58587220 */ /* 0x080fe20000400000 */
[-C--:B------:R-:W-:Y:S01]  /*6a60*/  FMUL R89, R89, R26.reuse ;  /* 0x0000001a59597220 */ /* 0x080fe20000400000 */
[----:B------:R-:W-:Y:S01]  /*6a70*/  @!P6 FMUL R35, R35, 0.5 ;  /* 0x3f0000002323e820 */ /* 0x000fe20000400000 */
[-C--:B------:R-:W-:Y:S01]  /*6a80*/  FMUL R92, R92, R26.reuse ;  /* 0x0000001a5c5c7220 */ /* 0x080fe20000400000 */
[----:B------:R-:W-:Y:S01]  /*6a90*/  FMUL R93, R93, R26 ;  /* 0x0000001a5d5d7220 */ /* 0x000fe20000400000 */
[-C--:B------:R-:W-:Y:S01]  /*6aa0*/  FMUL R122, R122, R131.reuse ;  /* 0x000000837a7a7220 */ /* 0x080fe20000400000 */
[----:B------:R-:W3:Y:S01]  /*6ab0*/  MUFU.EX2 R139, R35 ;  /* 0x00000023008b7308 */ /* 0x000ee20000000800 */
[----:B-1----:R-:W-:Y:S01]  /*6ac0*/  @!P3 FMUL R38, R38, R38 ;  /* 0x000000262626b220 */ /* 0x002fe20000400000 */
[----:B------:R-:W-:Y:S01]  /*6ad0*/  FSETP.GEU.AND P3, PT, R28, -126, PT ;  /* 0xc2fc00001c00780b */ /* 0x000fe20003f6e000 */
[-C--:B------:R-:W-:Y:S01]  /*6ae0*/  FMUL R123, R123, R131.reuse ;  /* 0x000000837b7b7220 */ /* 0x080fe20000400000 */
[----:B------:R-:W-:Y:S01]  /*6af0*/  @!P5 FMUL R25, R25, 0.5 ;  /* 0x3f0000001919d820 */ /* 0x000fe20000400000 */
[-C--:B------:R-:W-:Y:S01]  /*6b00*/  FMUL R126, R126, R131.reuse ;  /* 0x000000837e7e7220 */ /* 0x080fe20000400000 */
[----:B------:R-:W-:Y:S01]  /*6b10*/  FMUL R127, R127, R131 ;  /* 0x000000837f7f7220 */ /* 0x000fe20000400000 */
[----:B------:R-:W-:Y:S01]  /*6b20*/  UIMAD UR6, UR6, 0x500, UR7 ;  /* 0x00000500060678a4 */ /* 0x000fe2000f8e0207 */
[----:B------:R1:W4:Y:S01]  /*6b30*/  MUFU.EX2 R24, R25 ;  /* 0x0000001900187308 */ /* 0x0003220000000800 */
[----:B--2---:R-:W-:Y:S01]  /*6b40*/  @!P4 FMUL R31, R31, R31 ;  /* 0x0000001f1f1fc220 */ /* 0x004fe20000400000 */
[----:B------:R-:W-:Y:S01]  /*6b50*/  FSETP.GEU.AND P4, PT, R29, -126, PT ;  /* 0xc2fc00001d00780b */ /* 0x000fe20003f8e000 */
[----:B------:R-:W-:Y:S01]  /*6b60*/  UMOV UR7, 0xc0000010 ;  /* 0xc000001000077882 */ /* 0x000fe20000000000 */
[-C--:B------:R-:W-:Y:S01]  /*6b70*/  FMUL R114, R114, R131.reuse ;  /* 0x0000008372727220 */ /* 0x080fe20000400000 */
[-C--:B------:R-:W-:Y:S01]  /*6b80*/  FMUL R115, R115, R131.reuse ;  /* 0x0000008373737220 */ /* 0x080fe20000400000 */
[-C--:B------:R-:W-:Y:S01]  /*6b90*/  FMUL R118, R118, R131.reuse ;  /* 0x0000008376767220 */ /* 0x080fe20000400000 */
[----:B------:R-:W-:Y:S01]  /*6ba0*/  @!P3 FMUL R28, R28, 0.5 ;  /* 0x3f0000001c1cb820 */ /* 0x000fe20000400000 */
[----:B------:R-:W-:Y:S01]  /*6bb0*/  FMUL R119, R119, R131 ;  /* 0x0000008377777220 */ /* 0x000fe20000400000 */
[----:B---3--:R-:W-:Y:S01]  /*6bc0*/  @!P6 FMUL R139, R139, R139 ;  /* 0x0000008b8b8be220 */ /* 0x008fe20000400000 */
[----:B------:R-:W-:Y:S01]  /*6bd0*/  FSETP.GEU.AND P6, PT, R32, -126, PT ;  /* 0xc2fc00002000780b */ /* 0x000fe20003fce000 */
[----:B------:R2:W3:Y:S01]  /*6be0*/  MUFU.EX2 R138, R28 ;  /* 0x0000001c008a7308 */ /* 0x0004e20000000800 */
[----:B-1----:R-:W-:Y:S01]  /*6bf0*/  FFMA R25, R44, UR60, -R30 ;  /* 0x0000003c2c197c23 */ /* 0x002fe2000800081e */
[----:B------:R-:W-:Y:S01]  /*6c00*/  FFMA R15, R26, R15, R139 ;  /* 0x0000000f1a0f7223 */ /* 0x000fe2000000008b */
[----:B------:R-:W-:Y:S01]  /*6c10*/  UIADD3 UR8, UR6, 0x100, URZ ;  /* 0x0000010006087890 */ /* 0x000fe2000fffe03f */
[----:B------:R-:W-:Y:S01]  /*6c20*/  @!P4 FMUL R29, R29, 0.5 ;  /* 0x3f0000001d1dc820 */ /* 0x000fe20000400000 */
[----:B------:R-:W-:Y:S01]  /*6c30*/  UMOV UR19, 0xc0000010 ;  /* 0xc000001000137882 */ /* 0x000fe20000000000 */
[----:B----4-:R-:W-:Y:S01]  /*6c40*/  @!P5 FMUL R24, R24, R24 ;  /* 0x000000181818d220 */ /* 0x010fe20000400000 */
[----:B------:R-:W-:Y:S01]  /*6c50*/  FSETP.GEU.AND P5, PT, R33, -126, PT ;  /* 0xc2fc00002100780b */ /* 0x000fe20003fae000 */
[----:B------:R-:W1:Y:S01]  /*6c60*/  MUFU.EX2 R141, R29 ;  /* 0x0000001d008d7308 */ /* 0x000e620000000800 */
[--C-:B--2---:R-:W-:Y:S01]  /*6c70*/  FFMA R28, R46, UR60, -R23.reuse ;  /* 0x0000003c2e1c7c23 */ /* 0x104fe20008000817 */
[----:B------:R-:W-:Y:S01]  /*6c80*/  FADD R15, R15, R24 ;  /* 0x000000180f0f7221 */ /* 0x000fe20000000000 */
[----:B------:R-:W-:Y:S01]  /*6c90*/  F2FP.F16.F32.PACK_AB R24, R24, R139 ;  /* 0x0000008b1818723e */ /* 0x000fe200000000ff */
[----:B------:R-:W-:Y:S01]  /*6ca0*/  @!P6 FMUL R32, R32, 0.5 ;  /* 0x3f0000002020e820 */ /* 0x000fe20000400000 */
[----:B------:R-:W-:Y:S01]  /*6cb0*/  UMOV UR18, UR8 ;  /* 0x0000000800127c82 */ /* 0x000fe20008000000 */
[-C--:B------:R-:W-:Y:S01]  /*6cc0*/  FMUL R106, R106, R131.reuse ;  /* 0x000000836a6a7220 */ /* 0x080fe20000400000 */
[-C--:B------:R-:W-:Y:S01]  /*6cd0*/  FMUL R107, R107, R131.reuse ;  /* 0x000000836b6b7220 */ /* 0x080fe20000400000 */
[----:B------:R-:W2:Y:S01]  /*6ce0*/  MUFU.EX2 R133, R32 ;  /* 0x0000002000857308 */ /* 0x000ea20000000800 */
[----:B---3--:R-:W-:Y:S01]  /*6cf0*/  @!P3 FMUL R138, R138, R138 ;  /* 0x0000008a8a8ab220 */ /* 0x008fe20000400000 */
[----:B------:R-:W-:Y:S01]  /*6d00*/  FSETP.GEU.AND P3, PT, R36, -126, PT ;  /* 0xc2fc00002400780b */ /* 0x000fe20003f6e000 */
[-C--:B------:R-:W-:Y:S01]  /*6d10*/  FMUL R110, R110, R131.reuse ;  /* 0x000000836e6e7220 */ /* 0x080fe20000400000 */
[----:B------:R-:W-:Y:S01]  /*6d20*/  @!P5 FMUL R33, R33, 0.5 ;  /* 0x3f0000002121d820 */ /* 0x000fe20000400000 */
[----:B------:R-:W-:Y:S01]  /*6d30*/  FADD R26, R15, R138 ;  /* 0x0000008a0f1a7221 */ /* 0x000fe20000000000 */
[----:B------:R-:W-:Y:S01]  /*6d40*/  FMUL R111, R111, R131 ;  /* 0x000000836f6f7220 */ /* 0x000fe20000400000 */
[----:B------:R-:W-:Y:S01]  /*6d50*/  UIADD3 UR10, UR6, 0x200, URZ ;  /* 0x00000200060a7890 */ /* 0x000fe2000fffe03f */
[----:B------:R-:W3:Y:S01]  /*6d60*/  MUFU.EX2 R136, R33 ;  /* 0x0000002100887308 */ /* 0x000ee20000000800 */
[----:B-1----:R-:W-:Y:S01]  /*6d70*/  @!P4 FMUL R141, R141, R141 ;  /* 0x0000008d8d8dc220 */ /* 0x002fe20000400000 */
[----:B------:R-:W-:Y:S01]  /*6d80*/  FSETP.GEU.AND P4, PT, R37, -126, PT ;  /* 0xc2fc00002500780b */ /* 0x000fe20003f8e000 */
[----:B------:R-:W-:Y:S01]  /*6d90*/  UMOV UR11, 0xc0000010 ;  /* 0xc0000010000b7882 */ /* 0x000fe20000000000 */
[-C--:B------:R-:W-:Y:S01]  /*6da0*/  FMUL R98, R98, R131.reuse ;  /* 0x0000008362627220 */ /* 0x080fe20000400000 */
[-C--:B------:R-:W-:Y:S01]  /*6db0*/  FMUL R99, R99, R131.reuse ;  /* 0x0000008363637220 */ /* 0x080fe20000400000 */
[-C--:B------:R-:W-:Y:S01]  /*6dc0*/  FMUL R102, R102, R131.reuse ;  /* 0x0000008366667220 */ /* 0x080fe20000400000 */
[----:B------:R-:W-:Y:S01]  /*6dd0*/  @!P3 FMUL R36, R36, 0.5 ;  /* 0x3f0000002424b820 */ /* 0x000fe20000400000 */
[----:B------:R-:W-:Y:S01]  /*6de0*/  FMUL R103, R103, R131 ;  /* 0x0000008367677220 */ /* 0x000fe20000400000 */
[----:B--2---:R-:W-:Y:S01]  /*6df0*/  @!P6 FMUL R133, R133, R133 ;  /* 0x000000858585e220 */ /* 0x004fe20000400000 */
[----:B------:R-:W-:Y:S01]  /*6e00*/  FSETP.GEU.AND P6, PT, R40, -126, PT ;  /* 0xc2fc00002800780b */ /* 0x000fe20003fce000 */
[----:B------:R-:W1:Y:S01]  /*6e10*/  MUFU.EX2 R135, R36 ;  /* 0x0000002400877308 */ /* 0x000e620000000800 */
[----:B------:R-:W-:Y:S01]  /*6e20*/  UIADD3 UR12, UR6, 0x300, URZ ;  /* 0x00000300060c7890 */ /* 0x000fe2000fffe03f */
[-C--:B------:R-:W-:Y:S01]  /*6e30*/  FMUL R90, R90, R131.reuse ;  /* 0x000000835a5a7220 */ /* 0x080fe20000400000 */
[-C--:B------:R-:W-:Y:S01]  /*6e40*/  FMUL R91, R91, R131.reuse ;  /* 0x000000835b5b7220 */ /* 0x080fe20000400000 */
[----:B------:R-:W-:Y:S01]  /*6e50*/  @!P4 FMUL R37, R37, 0.5 ;  /* 0x3f0000002525c820 */ /* 0x000fe20000400000 */
[-C--:B------:R-:W-:Y:S01]  /*6e60*/  FMUL R94, R94, R131.reuse ;  /* 0x000000835e5e7220 */ /* 0x080fe20000400000 */
[----:B---3--:R-:W-:Y:S01]  /*6e70*/  @!P5 FMUL R136, R136, R136 ;  /* 0x000000888888d220 */ /* 0x008fe20000400000 */
[----:B------:R-:W-:Y:S01]  /*6e80*/  FSETP.GEU.AND P5, PT, R41, -126, PT ;  /* 0xc2fc00002900780b */ /* 0x000fe20003fae000 */
[----:B------:R-:W2:Y:S01]  /*6e90*/  MUFU.EX2 R128, R37 ;  /* 0x0000002500807308 */ /* 0x000ea20000000800 */
[----:B------:R-:W-:Y:S01]  /*6ea0*/  FMUL R95, R95, R131 ;  /* 0x000000835f5f7220 */ /* 0x000fe20000400000 */
[----:B------:R-:W-:Y:S01]  /*6eb0*/  UIADD3 UR14, UR6, 0x400, URZ ;  /* 0x00000400060e7890 */ /* 0x000fe2000fffe03f */
[--C-:B------:R-:W-:Y:S01]  /*6ec0*/  FFMA R32, R55, UR60, -R23.reuse ;  /* 0x0000003c37207c23 */ /* 0x100fe20008000817 */
[----:B------:R-:W-:Y:S01]  /*6ed0*/  @!P6 FMUL R40, R40, 0.5 ;  /* 0x3f0000002828e820 */ /* 0x000fe20000400000 */
[----:B------:R-:W-:Y:S01]  /*6ee0*/  UMOV UR15, 0xc0000010 ;  /* 0xc0000010000f7882 */ /* 0x000fe20000000000 */
[----:B------:R-:W-:Y:S01]  /*6ef0*/  UIADD3 UR8, UR6, 0x20, URZ ;  /* 0x0000002006087890 */ /* 0x000fe2000fffe03f */
[--C-:B------:R-:W-:Y:S01]  /*6f00*/  FFMA R43, R43, UR60, -R23.reuse ;  /* 0x0000003c2b2b7c23 */ /* 0x100fe20008000817 */
[----:B------:R-:W3:Y:S01]  /*6f10*/  MUFU.EX2 R130, R40 ;  /* 0x0000002800827308 */ /* 0x000ee20000000800 */
[----:B-1----:R-:W-:Y:S01]  /*6f20*/  @!P3 FMUL R135, R135, R135 ;  /* 0x000000878787b220 */ /* 0x002fe20000400000 */
[----:B------:R-:W-:Y:S01]  /*6f30*/  FSETP.GEU.AND P3, PT, R42, -126, PT ;  /* 0xc2fc00002a00780b */ /* 0x000fe20003f6e000 */
[--C-:B------:R-:W-:Y:S01]  /*6f40*/  FFMA R47, R47, UR60, -R23.reuse ;  /* 0x0000003c2f2f7c23 */ /* 0x100fe20008000817 */
[----:B------:R-:W-:Y:S01]  /*6f50*/  @!P5 FMUL R41, R41, 0.5 ;  /* 0x3f0000002929d820 */ /* 0x000fe20000400000 */
[--C-:B------:R-:W-:Y:S01]  /*6f60*/  FFMA R50, R50, UR60, -R23.reuse ;  /* 0x0000003c32327c23 */ /* 0x100fe20008000817 */
[--C-:B------:R-:W-:Y:S01]  /*6f70*/  FFMA R51, R51, UR60, -R23.reuse ;  /* 0x0000003c33337c23 */ /* 0x100fe20008000817 */
[--C-:B------:R-:W-:Y:S01]  /*6f80*/  FFMA R58, R58, UR60, -R23.reuse ;  /* 0x0000003c3a3a7c23 */ /* 0x100fe20008000817 */
[----:B------:R-:W1:Y:S01]  /*6f90*/  MUFU.EX2 R33, R41 ;  /* 0x0000002900217308 */ /* 0x000e620000000800 */
[----:B--2---:R-:W-:Y:S01]  /*6fa0*/  @!P4 FMUL R128, R128, R128 ;  /* 0x000000808080c220 */ /* 0x004fe20000400000 */
[----:B------:R-:W-:Y:S01]  /*6fb0*/  FSETP.GEU.AND P4, PT, R43, -126, PT ;  /* 0xc2fc00002b00780b */ /* 0x000fe20003f8e000 */
[--C-:B------:R-:W-:Y:S01]  /*6fc0*/  FFMA R59, R59, UR60, -R23.reuse ;  /* 0x0000003c3b3b7c23 */ /* 0x100fe20008000817 */
[--C-:B------:R-:W-:Y:S01]  /*6fd0*/  FFMA R63, R63, UR60, -R23.reuse ;  /* 0x0000003c3f3f7c23 */ /* 0x100fe20008000817 */
[--C-:B------:R-:W-:Y:S01]  /*6fe0*/  FFMA R66, R66, UR60, -R23.reuse ;  /* 0x0000003c42427c23 */ /* 0x100fe20008000817 */
[--C-:B------:R-:W-:Y:S01]  /*6ff0*/  FFMA R64, R64, UR60, -R30.reuse ;  /* 0x0000003c40407c23 */ /* 0x100fe2000800081e */
[----:B------:R-:W-:Y:S01]  /*7000*/  @!P3 FMUL R42, R42, 0.5 ;  /* 0x3f0000002a2ab820 */ /* 0x000fe20000400000 */
[--C-:B------:R-:W-:Y:S01]  /*7010*/  FFMA R67, R67, UR60, -R23.reuse ;  /* 0x0000003c43437c23 */ /* 0x100fe20008000817 */
[----:B---3--:R-:W-:Y:S01]  /*7020*/  @!P6 FMUL R130, R130, R130 ;  /* 0x000000828282e220 */ /* 0x008fe20000400000 */
[----:B------:R-:W-:Y:S01]  /*7030*/  FSETP.GEU.AND P6, PT, R25, -126, PT ;  /* 0xc2fc00001900780b */ /* 0x000fe20003fce000 */
[----:B------:R-:W2:Y:S01]  /*7040*/  MUFU.EX2 R40, R42 ;  /* 0x0000002a00287308 */ /* 0x000ea20000000800 */
[----:B------:R-:W-:Y:S01]  /*7050*/  UIADD3 UR16, UR6, 0x480, URZ ;  /* 0x0000048006107890 */ /* 0x000fe2000fffe03f */
[--C-:B------:R-:W-:Y:S01]  /*7060*/  FFMA R68, R68, UR60, -R30.reuse ;  /* 0x0000003c44447c23 */ /* 0x100fe2000800081e */
[--C-:B------:R-:W-:Y:S01]  /*7070*/  FFMA R69, R69, UR60, -R30.reuse ;  /* 0x0000003c45457c23 */ /* 0x100fe2000800081e */
[----:B------:R-:W-:Y:S01]  /*7080*/  @!P4 FMUL R43, R43, 0.5 ;  /* 0x3f0000002b2bc820 */ /* 0x000fe20000400000 */
[--C-:B------:R-:W-:Y:S01]  /*7090*/  FFMA R71, R71, UR60, -R23.reuse ;  /* 0x0000003c47477c23 */ /* 0x100fe20008000817 */
[----:B-1----:R-:W-:Y:S01]  /*70a0*/  @!P5 FMUL R33, R33, R33 ;  /* 0x000000212121d220 */ /* 0x002fe20000400000 */
[----:B------:R-:W-:Y:S01]  /*70b0*/  FSETP.GEU.AND P5, PT, R45, -126, PT ;  /* 0xc2fc00002d00780b */ /* 0x000fe20003fae000 */
[----:B------:R1:W3:Y:S01]  /*70c0*/  MUFU.EX2 R29, R43 ;  /* 0x0000002b001d7308 */ /* 0x0002e20000000800 */
[--C-:B------:R-:W-:Y:S01]  /*70d0*/  FFMA R73, R73, UR60, -R30.reuse ;  /* 0x0000003c49497c23 */ /* 0x100fe2000800081e */
[--C-:B------:R-:W-:Y:S01]  /*70e0*/  FFMA R75, R75, UR60, -R23.reuse ;  /* 0x0000003c4b4b7c23 */ /* 0x100fe20008000817 */
[--C-:B------:R-:W-:Y:S01]  /*70f0*/  FFMA R72, R72, UR60, -R30.reuse ;  /* 0x0000003c48487c23 */ /* 0x100fe2000800081e */
[----:B------:R-:W-:Y:S01]  /*7100*/  @!P6 FMUL R25, R25, 0.5 ;  /* 0x3f0000001919e820 */ /* 0x000fe20000400000 */
[--C-:B------:R-:W-:Y:S01]  /*7110*/  FFMA R79, R79, UR60, -R23.reuse ;  /* 0x0000003c4f4f7c23 */ /* 0x100fe20008000817 */
[--C-:B------:R-:W-:Y:S01]  /*7120*/  FFMA R76, R76, UR60, -R30.reuse ;  /* 0x0000003c4c4c7c23 */ /* 0x100fe2000800081e */
[--C-:B------:R-:W-:Y:S01]  /*7130*/  FFMA R78, R78, UR60, -R23.reuse ;  /* 0x0000003c4e4e7c23 */ /* 0x100fe20008000817 */
[----:B------:R4:W5:Y:S01]  /*7140*/  MUFU.EX2 R44, R25 ;  /* 0x00000019002c7308 */ /* 0x0009620000000800 */
[----:B--2---:R-:W-:Y:S01]  /*7150*/  @!P3 FMUL R40, R40, R40 ;  /* 0x000000282828b220 */ /* 0x004fe20000400000 */
[----:B------:R-:W-:Y:S01]  /*7160*/  FSETP.GEU.AND P3, PT, R28, -126, PT ;  /* 0xc2fc00001c00780b */ /* 0x000fe20003f6e000 */
[--C-:B-1----:R-:W-:Y:S01]  /*7170*/  FFMA R43, R56, UR60, -R30.reuse ;  /* 0x0000003c382b7c23 */ /* 0x102fe2000800081e */
[----:B------:R-:W-:Y:S01]  /*7180*/  @!P5 FMUL R45, R45, 0.5 ;  /* 0x3f0000002d2dd820 */ /* 0x000fe20000400000 */
[--C-:B------:R-:W-:Y:S01]  /*7190*/  FFMA R56, R70, UR60, -R23.reuse ;  /* 0x0000003c46387c23 */ /* 0x100fe20008000817 */
[--C-:B------:R-:W-:Y:S01]  /*71a0*/  FFMA R81, R81, UR60, -R30.reuse ;  /* 0x0000003c51517c23 */ /* 0x100fe2000800081e */
[----:B------:R-:W-:Y:S01]  /*71b0*/  FFMA R83, R83, UR60, -R23 ;  /* 0x0000003c53537c23 */ /* 0x000fe20008000817 */
[----:B------:R1:W2:Y:S01]  /*71c0*/  MUFU.EX2 R37, R45 ;  /* 0x0000002d00257308 */ /* 0x0002a20000000800 */
[----:B----4-:R-:W-:Y:S01]  /*71d0*/  FADD R25, R14, R137 ;  /* 0x000000890e197221 */ /* 0x010fe20000000000 */
[----:B---3--:R-:W-:Y:S01]  /*71e0*/  @!P4 FMUL R29, R29, R29 ;  /* 0x0000001d1d1dc220 */ /* 0x008fe20000400000 */
[----:B------:R-:W-:Y:S01]  /*71f0*/  FSETP.GEU.AND P4, PT, R47, -126, PT ;  /* 0xc2fc00002f00780b */ /* 0x000fe20003f8e000 */
[----:B------:R-:W-:Y:S01]  /*7200*/  FFMA R80, R80, UR60, -R30 ;  /* 0x0000003c50507c23 */ /* 0x000fe2000800081e */
[----:B------:R-:W-:Y:S01]  /*7210*/  FADD R14, R25, R134 ;  /* 0x00000086190e7221 */ /* 0x000fe20000000000 */
[----:B------:R-:W-:Y:S01]  /*7220*/  F2FP.F16.F32.PACK_AB R25, R137, R132 ;  /* 0x000000848919723e */ /* 0x000fe200000000ff */
[----:B------:R-:W-:Y:S01]  /*7230*/  @!P3 FMUL R28, R28, 0.5 ;  /* 0x3f0000001c1cb820 */ /* 0x000fe20000400000 */
[--C-:B------:R-:W-:Y:S01]  /*7240*/  FFMA R82, R82, UR60, -R23.reuse ;  /* 0x0000003c52527c23 */ /* 0x100fe20008000817 */
[----:B-----5:R-:W-:Y:S01]  /*7250*/  @!P6 FMUL R44, R44, R44 ;  /* 0x0000002c2c2ce220 */ /* 0x020fe20000400000 */
[----:B------:R-:W-:Y:S01]  /*7260*/  FSETP.GEU.AND P6, PT, R48, -126, PT ;  /* 0xc2fc00003000780b */ /* 0x000fe20003fce000 */
[----:B------:R-:W3:Y:S01]  /*7270*/  MUFU.EX2 R46, R28 ;  /* 0x0000001c002e7308 */ /* 0x000ee20000000800 */
[--C-:B-1----:R-:W-:Y:S01]  /*7280*/  FFMA R45, R54, UR60, -R23.reuse ;  /* 0x0000003c362d7c23 */ /* 0x102fe20008000817 */
[----:B------:R-:W-:Y:S01]  /*7290*/  FFMA R84, R84, UR60, -R30 ;  /* 0x0000003c54547c23 */ /* 0x000fe2000800081e */
[--C-:B------:R-:W-:Y:S01]  /*72a0*/  FFMA R86, R86, UR60, -R23.reuse ;  /* 0x0000003c56567c23 */ /* 0x100fe20008000817 */
[----:B------:R-:W-:Y:S01]  /*72b0*/  FFMA R87, R87, UR60, -R23 ;  /* 0x0000003c57577c23 */ /* 0x000fe20008000817 */
[----:B------:R-:W-:Y:S01]  /*72c0*/  @!P4 FMUL R47, R47, 0.5 ;  /* 0x3f0000002f2fc820 */ /* 0x000fe20000400000 */
[----:B--2---:R-:W-:Y:S01]  /*72d0*/  @!P5 FMUL R37, R37, R37 ;  /* 0x000000252525d220 */ /* 0x004fe20000400000 */
[----:B------:R-:W-:Y:S01]  /*72e0*/  FSETP.GEU.AND P5, PT, R49, -126, PT ;  /* 0xc2fc00003100780b */ /* 0x000fe20003fae000 */
[----:B------:R-:W-:Y:S01]  /*72f0*/  VIADD R6, R6, 0x1 ;  /* 0x0000000106067836 */ /* 0x000fe20000000000 */
[----:B------:R-:W1:Y:S01]  /*7300*/  MUFU.EX2 R35, R47 ;  /* 0x0000002f00237308 */ /* 0x000e620000000800 */
[----:B------:R-:W-:-:S02]  /*7310*/  IADD3 R17, R17, 0x1, RZ ;  /* 0x0000000111117810 */ /* 0x000fc40007ffe0ff */
[----:B------:R-:W-:-:S05]  /*7320*/  @!P6 FMUL R48, R48, 0.5 ;  /* 0x3f0000003030e820 */ /* 0x000fca0000400000 */
[----:B------:R2:W4:Y:S01]  /*7330*/  MUFU.EX2 R42, R48 ;  /* 0x00000030002a7308 */ /* 0x0005220000000800 */
[----:B---3--:R-:W-:Y:S01]  /*7340*/  @!P3 FMUL R46, R46, R46 ;  /* 0x0000002e2e2eb220 */ /* 0x008fe20000400000 */
[----:B------:R-:W-:Y:S01]  /*7350*/  FSETP.GEU.AND P3, PT, R50, -126, PT ;  /* 0xc2fc00003200780b */ /* 0x000fe20003f6e000 */
[----:B------:R-:W-:-:S05]  /*7360*/  @!P5 FMUL R49, R49, 0.5 ;  /* 0x3f0000003131d820 */ /* 0x000fca0000400000 */
[----:B------:R3:W5:Y:S01]  /*7370*/  MUFU.EX2 R39, R49 ;  /* 0x0000003100277308 */ /* 0x0007620000000800 */
[----:B-1----:R-:W-:Y:S01]  /*7380*/  @!P4 FMUL R35, R35, R35 ;  /* 0x000000232323c220 */ /* 0x002fe20000400000 */
[----:B------:R-:W-:Y:S01]  /*7390*/  FSETP.GEU.AND P4, PT, R51, -126, PT ;  /* 0xc2fc00003300780b */ /* 0x000fe20003f8e000 */
[----:B--2---:R-:W-:-:S04]  /*73a0*/  FFMA R48, R57, UR60, -R30 ;  /* 0x0000003c39307c23 */ /* 0x004fc8000800081e */
[----:B------:R-:W-:Y:S01]  /*73b0*/  @!P3 FMUL R50, R50, 0.5 ;  /* 0x3f0000003232b820 */ /* 0x000fe20000400000 */
[----:B----4-:R-:W-:Y:S01]  /*73c0*/  @!P6 FMUL R42, R42, R42 ;  /* 0x0000002a2a2ae220 */ /* 0x010fe20000400000 */
[----:B------:R-:W-:Y:S02]  /*73d0*/  FSETP.GEU.AND P6, PT, R52, -126, PT ;  /* 0xc2fc00003400780b */ /* 0x000fe40003fce000 */
[----:B------:R1:W2:Y:S01]  /*73e0*/  MUFU.EX2 R47, R50 ;  /* 0x00000032002f7308 */ /* 0x0002a20000000800 */
[----:B---3--:R-:W-:-:S03]  /*73f0*/  FFMA R49, R61, UR60, -R30 ;  /* 0x0000003c3d317c23 */ /* 0x008fc6000800081e */
[----:B------:R-:W-:Y:S01]  /*7400*/  @!P4 FMUL R51, R51, 0.5 ;  /* 0x3f0000003333c820 */ /* 0x000fe20000400000 */
[----:B-----5:R-:W-:Y:S01]  /*7410*/  @!P5 FMUL R39, R39, R39 ;  /* 0x000000272727d220 */ /* 0x020fe20000400000 */
[----:B------:R-:W-:Y:S02]  /*7420*/  FSETP.GEU.AND P5, PT, R53, -126, PT ;  /* 0xc2fc00003500780b */ /* 0x000fe40003fae000 */
[----:B------:R3:W4:Y:S01]  /*7430*/  MUFU.EX2 R36, R51 ;  /* 0x0000003300247308 */ /* 0x0007220000000800 */
[----:B-1----:R-:W-:Y:S02]  /*7440*/  FFMA R50, R60, UR60, -R30 ;  /* 0x0000003c3c327c23 */ /* 0x002fe4000800081e */
[----:B------:R-:W-:-:S05]  /*7450*/  @!P6 FMUL R52, R52, 0.5 ;  /* 0x3f0000003434e820 */ /* 0x000fca0000400000 */
[----:B------:R1:W5:Y:S01]  /*7460*/  MUFU.EX2 R41, R52 ;  /* 0x0000003400297308 */ /* 0x0003620000000800 */
[----:B--2---:R-:W-:Y:S01]  /*7470*/  @!P3 FMUL R47, R47, R47 ;  /* 0x0000002f2f2fb220 */ /* 0x004fe20000400000 */
[----:B------:R-:W-:Y:S01]  /*7480*/  FSETP.GEU.AND P3, PT, R45, -126, PT ;  /* 0xc2fc00002d00780b */ /* 0x000fe20003f6e000 */
[----:B---3--:R-:W-:Y:S01]  /*7490*/  FFMA R51, R62, UR60, -R23 ;  /* 0x0000003c3e337c23 */ /* 0x008fe20008000817 */
[----:B------:R-:W-:-:S04]  /*74a0*/  @!P5 FMUL R53, R53, 0.5 ;  /* 0x3f0000003535d820 */ /* 0x000fc80000400000 */
[----:B------:R2:W3:Y:S01]  /*74b0*/  MUFU.EX2 R28, R53 ;  /* 0x00000035001c7308 */ /* 0x0004e20000000800 */
[----:B-1----:R-:W-:Y:S01]  /*74c0*/  FADD R52, R26, R141 ;  /* 0x0000008d1a347221 */ /* 0x002fe20000000000 */
[----:B------:R-:W-:Y:S01]  /*74d0*/  F2FP.F16.F32.PACK_AB R26, R141, R138 ;  /* 0x0000008a8d1a723e */ /* 0x000fe200000000ff */
[----:B----4-:R-:W-:Y:S01]  /*74e0*/  @!P4 FMUL R36, R36, R36 ;  /* 0x000000242424c220 */ /* 0x010fe20000400000 */
[----:B------:R-:W-:-:S03]  /*74f0*/  FSETP.GEU.AND P4, PT, R32, -126, PT ;  /* 0xc2fc00002000780b */ /* 0x000fc60003f8e000 */
[----:B------:R-:W-:Y:S01]  /*7500*/  @!P3 FMUL R45, R45, 0.5 ;  /* 0x3f0000002d2db820 */ /* 0x000fe20000400000 */
[----:B--2---:R-:W-:Y:S01]  /*7510*/  FADD R53, R14, R27 ;  /* 0x0000001b0e357221 */ /* 0x004fe20000000000 */
[----:B------:R-:W-:Y:S01]  /*7520*/  F2FP.F16.F32.PACK_AB R27, R27, R134 ;  /* 0x000000861b1b723e */ /* 0x000fe200000000ff */
[----:B-----5:R-:W-:Y:S01]  /*7530*/  @!P6 FMUL R41, R41, R41 ;  /* 0x000000292929e220 */ /* 0x020fe20000400000 */
[----:B------:R-:W-:Y:S02]  /*7540*/  FSETP.GEU.AND P6, PT, R43, -126, PT ;  /* 0xc2fc00002b00780b */ /* 0x000fe40003fce000 */
[----:B------:R-:W1:Y:S01]  /*7550*/  MUFU.EX2 R45, R45 ;  /* 0x0000002d002d7308 */ /* 0x000e620000000800 */
[----:B------:R-:W-:-:S03]  /*7560*/  WARPGROUP.ARRIVE ;  /* 0x00000000000079c5 */ /* 0x000fc60000000000 */
[----:B------:R-:W-:Y:S01]  /*7570*/  @!P4 FMUL R32, R32, 0.5 ;  /* 0x3f0000002020c820 */ /* 0x000fe20000400000 */
[----:B---3--:R-:W-:Y:S01]  /*7580*/  @!P5 FMUL R28, R28, R28 ;  /* 0x0000001c1c1cd220 */ /* 0x008fe20000400000 */
[----:B------:R-:W-:Y:S01]  /*7590*/  FSETP.GEU.AND P5, PT, R48, -126, PT ;  /* 0xc2fc00003000780b */ /* 0x000fe20003fae000 */
[----:B------:R-:W-:Y:S01]  /*75a0*/  HGMMA.64x16x16.F32 R120, R24, gdesc[UR4].tnspB, R120, gsb0 ;  /* 0x4020000418787df0 */ /* 0x000fe20008000878 */
[----:B------:R-:W-:Y:S02]  /*75b0*/  UMOV UR7, 0xc0000010 ;  /* 0xc000001000077882 */ /* 0x000fe40000000000 */
[----:B------:R-:W2:Y:S01]  /*75c0*/  MUFU.EX2 R32, R32 ;  /* 0x0000002000207308 */ /* 0x000ea20000000800 */
[----:B------:R-:W-:Y:S01]  /*75d0*/  @!P6 FMUL R43, R43, 0.5 ;  /* 0x3f0000002b2be820 */ /* 0x000fe20000400000 */
[----:B-1----:R-:W-:Y:S01]  /*75e0*/  @!P3 FMUL R45, R45, R45 ;  /* 0x0000002d2d2db220 */ /* 0x002fe20000400000 */
[----:B------:R-:W-:-:S06]  /*75f0*/  FSETP.GEU.AND P3, PT, R58, -126, PT ;  /* 0xc2fc00003a00780b */ /* 0x000fcc0003f6e000 */
[----:B------:R-:W-:Y:S01]  /*7600*/  @!P5 FMUL R48, R48, 0.5 ;  /* 0x3f0000003030d820 */ /* 0x000fe20000400000 */
[----:B------:R-:W1:Y:S01]  /*7610*/  MUFU.EX2 R43, R43 ;  /* 0x0000002b002b7308 */ /* 0x000e620000000800 */
[----:B--2---:R-:W-:Y:S01]  /*7620*/  @!P4 FMUL R32, R32, R32 ;  /* 0x000000202020c220 */ /* 0x004fe20000400000 */
[----:B------:R-:W-:-:S06]  /*7630*/  FSETP.GEU.AND P4, PT, R59, -126, PT ;  /* 0xc2fc00003b00780b */ /* 0x000fcc0003f8e000 */
[----:B------:R-:W2:Y:S01]  /*7640*/  MUFU.EX2 R48, R48 ;  /* 0x0000003000307308 */ /* 0x000ea20000000800 */
[----:B------:R-:W-:-:S07]  /*7650*/  @!P3 FMUL R58, R58, 0.5 ;  /* 0x3f0000003a3ab820 */ /* 0x000fce0000400000 */
[----:B------:R-:W3:Y:S01]  /*7660*/  MUFU.EX2 R14, R58 ;  /* 0x0000003a000e7308 */ /* 0x000ee20000000800 */
[----:B-1----:R-:W-:Y:S01]  /*7670*/  @!P6 FMUL R43, R43, R43 ;  /* 0x0000002b2b2be220 */ /* 0x002fe20000400000 */
[----:B------:R-:W-:Y:S01]  /*7680*/  FSETP.GEU.AND P6, PT, R50, -126, PT ;  /* 0xc2fc00003200780b */ /* 0x000fe20003fce000 */
[----:B------:R-:W-:-:S05]  /*7690*/  @!P4 FMUL R59, R59, 0.5 ;  /* 0x3f0000003b3bc820 */ /* 0x000fca0000400000 */
[----:B------:R-:W1:Y:S01]  /*76a0*/  MUFU.EX2 R15, R59 ;  /* 0x0000003b000f7308 */ /* 0x000e620000000800 */
[----:B--2---:R-:W-:Y:S01]  /*76b0*/  @!P5 FMUL R48, R48, R48 ;  /* 0x000000303030d220 */ /* 0x004fe20000400000 */
[----:B------:R-:W-:Y:S01]  /*76c0*/  FSETP.GEU.AND P5, PT, R49, -126, PT ;  /* 0xc2fc00003100780b */ /* 0x000fe20003fae000 */
[----:B------:R-:W-:Y:S02]  /*76d0*/  WARPGROUP.DEPBAR.LE gsb0, 0x0 ;  /* 0x00008000000079c5 */ /* 0x000fe40000010000 */
[----:B------:R-:W-:Y:S02]  /*76e0*/  WARPGROUP.ARRIVE ;  /* 0x00000000000079c5 */ /* 0x000fe40000000000 */
[----:B------:R-:W-:Y:S01]  /*76f0*/  @!P6 FMUL R50, R50, 0.5 ;  /* 0x3f0000003232e820 */ /* 0x000fe20000400000 */
[----:B---3--:R-:W-:Y:S01]  /*7700*/  @!P3 FMUL R14, R14, R14 ;  /* 0x0000000e0e0eb220 */ /* 0x008fe20000400000 */
[----:B------:R-:W-:Y:S02]  /*7710*/  FSETP.GEU.AND P3, PT, R51, -126, PT ;  /* 0xc2fc00003300780b */ /* 0x000fe40003f6e000 */
[----:B------:R-:W-:Y:S01]  /*7720*/  HGMMA.64x16x16.F32 R112, R24, gdesc[UR16].tnspB, R112, gsb0 ;  /* 0x4020001018707df0 */ /* 0x000fe20008000870 */
[----:B------:R-:W-:Y:S01]  /*7730*/  UMOV UR18, UR8 ;  /* 0x0000000800127c82 */ /* 0x000fe20008000000 */
[----:B------:R-:W-:Y:S01]  /*7740*/  UMOV UR19, 0xc0000010 ;  /* 0xc000001000137882 */ /* 0x000fe20000000000 */
[----:B------:R-:W-:Y:S01]  /*7750*/  UIADD3 UR8, UR6, 0x420, URZ ;  /* 0x0000042006087890 */ /* 0x000fe2000fffe03f */
[----:B------:R-:W-:Y:S01]  /*7760*/  @!P5 FMUL R49, R49, 0.5 ;  /* 0x3f0000003131d820 */ /* 0x000fe20000400000 */
[----:B-1----:R-:W-:Y:S01]  /*7770*/  @!P4 FMUL R15, R15, R15 ;  /* 0x0000000f0f0fc220 */ /* 0x002fe20000400000 */
[----:B------:R-:W-:Y:S01]  /*7780*/  FSETP.GEU.AND P4, PT, R63, -126, PT ;  /* 0xc2fc00003f00780b */ /* 0x000fe20003f8e000 */
[----:B------:R-:W1:Y:S04]  /*7790*/  MUFU.EX2 R50, R50 ;  /* 0x0000003200327308 */ /* 0x000e680000000800 */
[----:B------:R-:W-:-:S04]  /*77a0*/  @!P3 FMUL R51, R51, 0.5 ;  /* 0x3f0000003333b820 */ /* 0x000fc80000400000 */
[----:B------:R-:W2:Y:S04]  /*77b0*/  MUFU.EX2 R49, R49 ;  /* 0x0000003100317308 */ /* 0x000ea80000000800 */
[----:B------:R-:W-:-:S04]  /*77c0*/  @!P4 FMUL R63, R63, 0.5 ;  /* 0x3f0000003f3fc820 */ /* 0x000fc80000400000 */
[----:B------:R-:W3:Y:S01]  /*77d0*/  MUFU.EX2 R51, R51 ;  /* 0x0000003300337308 */ /* 0x000ee20000000800 */
[----:B-1----:R-:W-:Y:S01]  /*77e0*/  @!P6 FMUL R50, R50, R50 ;  /* 0x000000323232e220 */ /* 0x002fe20000400000 */
[----:B------:R-:W-:Y:S01]  /*77f0*/  FSETP.GEU.AND P6, PT, R64, -126, PT ;  /* 0xc2fc00004000780b */ /* 0x000fe20003fce000 */
[----:B--2---:R-:W-:-:S12]  /*7800*/  @!P5 FMUL R49, R49, R49 ;  /* 0x000000313131d220 */ /* 0x004fd80000400000 */
[----:B------:R-:W-:Y:S01]  /*7810*/  @!P6 FMUL R64, R64, 0.5 ;  /* 0x3f0000004040e820 */ /* 0x000fe20000400000 */
[----:B---3--:R-:W-:Y:S01]  /*7820*/  @!P3 FMUL R51, R51, R51 ;  /* 0x000000333333b220 */ /* 0x008fe20000400000 */
[----:B------:R-:W-:Y:S01]  /*7830*/  FSETP.GEU.AND P3, PT, R66, -126, PT ;  /* 0xc2fc00004200780b */ /* 0x000fe20003f6e000 */
[----:B------:R-:W-:Y:S02]  /*7840*/  WARPGROUP.DEPBAR.LE gsb0, 0x0 ;  /* 0x00008000000079c5 */ /* 0x000fe40000010000 */
[----:B------:R-:W-:-:S06]  /*7850*/  WARPGROUP.ARRIVE ;  /* 0x00000000000079c5 */ /* 0x000fcc0000000000 */
[----:B------:R-:W-:Y:S01]  /*7860*/  HGMMA.64x16x16.F32 R104, R24, gdesc[UR8].tnspB, R104, gsb0 ;  /* 0x4020000818687df0 */ /* 0x000fe20008000868 */
[----:B------:R-:W-:Y:S01]  /*7870*/  UMOV UR10, UR12 ;  /* 0x0000000c000a7c82 */ /* 0x000fe20008000000 */
[----:B------:R-:W-:Y:S01]  /*7880*/  UMOV UR11, 0xc0000010 ;  /* 0xc0000010000b7882 */ /* 0x000fe20000000000 */
[----:B------:R-:W-:Y:S01]  /*7890*/  UIADD3 UR12, UR6, 0x220, URZ ;  /* 0x00000220060c7890 */ /* 0x000fe2000fffe03f */
        /* <DEDUP_REMOVED lines=9> */
[----:B------:R-:W-:Y:S01]  /*7930*/  UIADD3 UR14, UR6, 0x320, URZ ;  /* 0x00000320060e7890 */ /* 0x000fe2000fffe03f */
[----:B------:R-:W-:Y:S01]  /*7940*/  UMOV UR15, 0xc0000010 ;  /* 0xc0000010000f7882 */ /* 0x000fe20000000000 */
[----:B------:R-:W-:Y:S02]  /*7950*/  WARPGROUP.DEPBAR.LE gsb0, 0x0 ;  /* 0x00008000000079c5 */ /* 0x000fe40000010000 */
[----:B------:R-:W-:Y:S01]  /*7960*/  FADD R24, R53, R34 ;  /* 0x0000002235187221 */ /* 0x000fe20000000000 */
[----:B------:R-:W-:Y:S01]  /*7970*/  FADD R27, R52, R133 ;  /* 0x00000085341b7221 */ /* 0x000fe20000000000 */
[----:B------:R-:W-:Y:S01]  /*7980*/  F2FP.F16.F32.PACK_AB R25, R129, R34 ;  /* 0x000000228119723e */ /* 0x000fe200000000ff */
[----:B------:R-:W-:Y:S01]  /*7990*/  FFMA R53, R65, UR60, -R30 ;  /* 0x0000003c41357c23 */ /* 0x000fe2000800081e */
[----:B------:R-:W-:Y:S01]  /*79a0*/  FADD R55, R24, R129 ;  /* 0x0000008118377221 */ /* 0x000fe20000000000 */
[----:B------:R-:W-:Y:S01]  /*79b0*/  FADD R26, R27, R136 ;  /* 0x000000881b1a7221 */ /* 0x000fe20000000000 */
[----:B------:R-:W-:Y:S01]  /*79c0*/  F2FP.F16.F32.PACK_AB R24, R136, R133 ;  /* 0x000000858818723e */ /* 0x000fe200000000ff */
[----:B------:R-:W1:Y:S01]  /*79d0*/  MUFU.EX2 R34, R63 ;  /* 0x0000003f00227308 */ /* 0x000e620000000800 */
[----:B------:R-:W-:Y:S01]  /*79e0*/  FADD R54, R55, R38 ;  /* 0x0000002637367221 */ /* 0x000fe20000000000 */
[----:B------:R-:W-:Y:S01]  /*79f0*/  FADD R55, R26, R135 ;  /* 0x000000871a377221 */ /* 0x000fe20000000000 */
[----:B------:R-:W-:-:S02]  /*7a00*/  F2FP.F16.F32.PACK_AB R27, R31, R38 ;  /* 0x000000261f1b723e */ /* 0x000fc400000000ff */
[----:B------:R-:W-:Y:S01]  /*7a10*/  F2FP.F16.F32.PACK_AB R26, R128, R135 ;  /* 0x00000087801a723e */ /* 0x000fe200000000ff */
[----:B------:R-:W-:Y:S01]  /*7a20*/  FADD R55, R55, R128 ;  /* 0x0000008037377221 */ /* 0x000fe20000000000 */
[----:B------:R-:W-:Y:S01]  /*7a30*/  FSETP.GEU.AND P5, PT, R53, -126, PT ;  /* 0xc2fc00003500780b */ /* 0x000fe20003fae000 */
[----:B------:R-:W2:Y:S01]  /*7a40*/  MUFU.EX2 R38, R66 ;  /* 0x0000004200267308 */ /* 0x000ea20000000800 */
[----:B------:R-:W-:Y:S01]  /*7a50*/  WARPGROUP.ARRIVE ;  /* 0x00000000000079c5 */ /* 0x000fe20000000000 */
[----:B------:R-:W-:Y:S01]  /*7a60*/  FADD R58, R55, R130 ;  /* 0x00000082373a7221 */ /* 0x000fe20000000000 */
[----:B------:R-:W-:-:S04]  /*7a70*/  FADD R57, R54, R31 ;  /* 0x0000001f36397221 */ /* 0x000fc80000000000 */
[----:B------:R-:W-:Y:S01]  /*7a80*/  HGMMA.64x16x16.F32 R120, R24, gdesc[UR16].tnspB, R120, gsb0 ;  /* 0x4020001018787df0 */ /* 0x000fe20008000878 */
[----:B------:R-:W-:Y:S01]  /*7a90*/  UMOV UR19, 0xc0000010 ;  /* 0xc000001000137882 */ /* 0x000fe20000000000 */
[----:B-1----:R-:W-:Y:S01]  /*7aa0*/  @!P4 FMUL R34, R34, R34 ;  /* 0x000000222222c220 */ /* 0x002fe20000400000 */
[----:B------:R-:W-:Y:S01]  /*7ab0*/  FSETP.GEU.AND P4, PT, R67, -126, PT ;  /* 0xc2fc00004300780b */ /* 0x000fe20003f8e000 */
[----:B------:R-:W1:Y:S01]  /*7ac0*/  MUFU.EX2 R52, R64 ;  /* 0x0000004000347308 */ /* 0x000e620000000800 */
[----:B------:R-:W-:Y:S01]  /*7ad0*/  @!P5 FMUL R53, R53, 0.5 ;  /* 0x3f0000003535d820 */ /* 0x000fe20000400000 */
[----:B--2---:R-:W-:Y:S01]  /*7ae0*/  @!P3 FMUL R38, R38, R38 ;  /* 0x000000262626b220 */ /* 0x004fe20000400000 */
[----:B------:R-:W-:-:S05]  /*7af0*/  FSETP.GEU.AND P3, PT, R56, -126, PT ;  /* 0xc2fc00003800780b */ /* 0x000fca0003f6e000 */
[----:B------:R-:W2:Y:S04]  /*7b00*/  MUFU.EX2 R53, R53 ;  /* 0x0000003500357308 */ /* 0x000ea80000000800 */
[----:B------:R-:W-:-:S04]  /*7b10*/  @!P4 FMUL R67, R67, 0.5 ;  /* 0x3f0000004343c820 */ /* 0x000fc80000400000 */
[----:B------:R-:W3:Y:S01]  /*7b20*/  MUFU.EX2 R31, R67 ;  /* 0x00000043001f7308 */ /* 0x000ee20000000800 */
[----:B-1----:R-:W-:Y:S01]  /*7b30*/  @!P6 FMUL R52, R52, R52 ;  /* 0x000000343434e220 */ /* 0x002fe20000400000 */
[----:B------:R-:W-:Y:S01]  /*7b40*/  FSETP.GEU.AND P6, PT, R68, -126, PT ;  /* 0xc2fc00004400780b */ /* 0x000fe20003fce000 */
[----:B------:R-:W-:Y:S01]  /*7b50*/  @!P3 FMUL R56, R56, 0.5 ;  /* 0x3f0000003838b820 */ /* 0x000fe20000400000 */
[----:B--2---:R-:W-:Y:S01]  /*7b60*/  @!P5 FMUL R53, R53, R53 ;  /* 0x000000353535d220 */ /* 0x004fe20000400000 */
[----:B------:R-:W-:-:S04]  /*7b70*/  FSETP.GEU.AND P5, PT, R69, -126, PT ;  /* 0xc2fc00004500780b */ /* 0x000fc80003fae000 */
[----:B------:R-:W1:Y:S06]  /*7b80*/  MUFU.EX2 R56, R56 ;  /* 0x0000003800387308 */ /* 0x000e6c0000000800 */
[----:B------:R-:W-:Y:S01]  /*7b90*/  @!P6 FMUL R68, R68, 0.5 ;  /* 0x3f0000004444e820 */ /* 0x000fe20000400000 */
[----:B---3--:R-:W-:Y:S01]  /*7ba0*/  @!P4 FMUL R31, R31, R31 ;  /* 0x0000001f1f1fc220 */ /* 0x008fe20000400000 */
[----:B------:R-:W-:Y:S02]  /*7bb0*/  FSETP.GEU.AND P4, PT, R71, -126, PT ;  /* 0xc2fc00004700780b */ /* 0x000fe40003f8e000 */
[----:B------:R-:W2:Y:S01]  /*7bc0*/  MUFU.EX2 R54, R68 ;  /* 0x0000004400367308 */ /* 0x000ea20000000800 */
[----:B------:R-:W-:-:S02]  /*7bd0*/  WARPGROUP.DEPBAR.LE gsb0, 0x0 ;  /* 0x00008000000079c5 */ /* 0x000fc40000010000 */
[----:B------:R-:W-:Y:S01]  /*7be0*/  WARPGROUP.ARRIVE ;  /* 0x00000000000079c5 */ /* 0x000fe20000000000 */
[----:B------:R-:W-:Y:S01]  /*7bf0*/  @!P5 FMUL R69, R69, 0.5 ;  /* 0x3f0000004545d820 */ /* 0x000fe20000400000 */
[----:B-1----:R-:W-:-:S03]  /*7c00*/  @!P3 FMUL R56, R56, R56 ;  /* 0x000000383838b220 */ /* 0x002fc60000400000 */
[----:B------:R-:W1:Y:S01]  /*7c10*/  MUFU.EX2 R55, R69 ;  /* 0x0000004500377308 */ /* 0x000e620000000800 */
[----:B------:R-:W-:Y:S01]  /*7c20*/  HGMMA.64x16x16.F32 R112, R24, gdesc[UR8].tnspB, R112, gsb0 ;  /* 0x4020000818707df0 */ /* 0x000fe20008000870 */
[----:B------:R-:W-:Y:S01]  /*7c30*/  UMOV UR10, UR12 ;  /* 0x0000000c000a7c82 */ /* 0x000fe20008000000 */
[----:B------:R-:W-:Y:S01]  /*7c40*/  UMOV UR11, 0xc0000010 ;  /* 0xc0000010000b7882 */ /* 0x000fe20000000000 */
[----:B------:R-:W-:Y:S01]  /*7c50*/  UIADD3 UR12, UR6, 0x240, URZ ;  /* 0x00000240060c7890 */ /* 0x000fe2000fffe03f */
[----:B------:R-:W-:Y:S01]  /*7c60*/  @!P4 FMUL R71, R71, 0.5 ;  /* 0x3f0000004747c820 */ /* 0x000fe20000400000 */
[----:B--2---:R-:W-:Y:S01]  /*7c70*/  @!P6 FMUL R54, R54, R54 ;  /* 0x000000363636e220 */ /* 0x004fe20000400000 */
[----:B------:R-:W-:Y:S01]  /*7c80*/  FSETP.GEU.AND P6, PT, R72, -126, PT ;  /* 0xc2fc00004800780b */ /* 0x000fe20003fce000 */
[----:B-1----:R-:W-:Y:S01]  /*7c90*/  @!P5 FMUL R55, R55, R55 ;  /* 0x000000373737d220 */ /* 0x002fe20000400000 */
[----:B------:R-:W-:-:S11]  /*7ca0*/  FSETP.GEU.AND P5, PT, R73, -126, PT ;  /* 0xc2fc00004900780b */ /* 0x000fd60003fae000 */
[----:B------:R-:W-:Y:S02]  /*7cb0*/  @!P6 FMUL R72, R72, 0.5 ;  /* 0x3f0000004848e820 */ /* 0x000fe40000400000 */
[----:B------:R-:W-:Y:S01]  /*7cc0*/  @!P5 FMUL R73, R73, 0.5 ;  /* 0x3f0000004949d820 */ /* 0x000fe20000400000 */
        /* <DEDUP_REMOVED lines=22> */
[----:B------:R-:W-:Y:S02]  /*7e30*/  F2FP.F16.F32.PACK_AB R26, R37, R44 ;  /* 0x0000002c251a723e */ /* 0x000fe400000000ff */
[----:B------:R-:W-:Y:S01]  /*7e40*/  F2FP.F16.F32.PACK_AB R27, R35, R46 ;  /* 0x0000002e231b723e */ /* 0x000fe200000000ff */
[----:B------:R-:W-:-:S02]  /*7e50*/  FADD R29, R40, R29 ;  /* 0x0000001d281d7221 */ /* 0x000fc40000000000 */
[----:B------:R-:W1:Y:S01]  /*7e60*/  MUFU.EX2 R40, R72 ;  /* 0x0000004800287308 */ /* 0x000e620000000800 */
[----:B------:R-:W-:Y:S01]  /*7e70*/  WARPGROUP.ARRIVE ;  /* 0x00000000000079c5 */ /* 0x000fe20000000000 */
[----:B------:R-:W-:-:S04]  /*7e80*/  FADD R46, R29, R46 ;  /* 0x0000002e1d2e7221 */ /* 0x000fc80000000000 */
[----:B------:R-:W-:Y:S01]  /*7e90*/  FADD R46, R46, R35 ;  /* 0x000000232e2e7221 */ /* 0x000fe20000000000 */
[----:B------:R-:W-:Y:S01]  /*7ea0*/  HGMMA.64x16x16.F32 R120, R24, gdesc[UR16].tnspB, R120, gsb0 ;  /* 0x4020001018787df0 */ /* 0x000fe20008000878 */
[----:B------:R-:W-:Y:S01]  /*7eb0*/  UMOV UR19, 0xc0000010 ;  /* 0xc000001000137882 */ /* 0x000fe20000000000 */
[----:B------:R-:W2:Y:S01]  /*7ec0*/  MUFU.EX2 R29, R73 ;  /* 0x00000049001d7308 */ /* 0x000ea20000000800 */
[----:B-1----:R-:W-:Y:S01]  /*7ed0*/  @!P6 FMUL R40, R40, R40 ;  /* 0x000000282828e220 */ /* 0x002fe20000400000 */
[----:B------:R-:W-:Y:S01]  /*7ee0*/  FSETP.GEU.AND P6, PT, R76, -126, PT ;  /* 0xc2fc00004c00780b */ /* 0x000fe20003fce000 */
[----:B--2---:R-:W-:-:S12]  /*7ef0*/  @!P5 FMUL R29, R29, R29 ;  /* 0x0000001d1d1dd220 */ /* 0x004fd80000400000 */
[----:B------:R-:W-:Y:S01]  /*7f00*/  @!P6 FMUL R76, R76, 0.5 ;  /* 0x3f0000004c4ce820 */ /* 0x000fe20000400000 */
[----:B------:R-:W-:Y:S02]  /*7f10*/  WARPGROUP.DEPBAR.LE gsb0, 0x0 ;  /* 0x00008000000079c5 */ /* 0x000fe40000010000 */
[----:B------:R-:W-:-:S06]  /*7f20*/  WARPGROUP.ARRIVE ;  /* 0x00000000000079c5 */ /* 0x000fcc0000000000 */
[----:B------:R-:W-:Y:S01]  /*7f30*/  HGMMA.64x16x16.F32 R112, R24, gdesc[UR8].tnspB, R112, gsb0 ;  /* 0x4020000818707df0 */ /* 0x000fe20008000870 */
[----:B------:R-:W-:Y:S01]  /*7f40*/  UMOV UR10, UR12 ;  /* 0x0000000c000a7c82 */ /* 0x000fe20008000000 */
[----:B------:R-:W-:Y:S01]  /*7f50*/  UMOV UR11, 0xc0000010 ;  /* 0xc0000010000b7882 */ /* 0x000fe20000000000 */
[----:B------:R-:W-:Y:S01]  /*7f60*/  UIADD3 UR12, UR6, 0x260, URZ ;  /* 0x00000260060c7890 */ /* 0x000fe2000fffe03f */
        /* <DEDUP_REMOVED lines=20> */
[----:B------:R-:W-:Y:S01]  /*80b0*/  F2FP.F16.F32.PACK_AB R24, R39, R42 ;  /* 0x0000002a2718723e */ /* 0x000fe200000000ff */
[----:B------:R-:W1:Y:S01]  /*80c0*/  MUFU.EX2 R33, R71 ;  /* 0x0000004700217308 */ /* 0x000e620000000800 */
[----:B------:R-:W-:Y:S01]  /*80d0*/  F2FP.F16.F32.PACK_AB R26, R28, R41 ;  /* 0x000000291c1a723e */ /* 0x000fe200000000ff */
[----:B------:R-:W-:Y:S01]  /*80e0*/  FADD R58, R25, R44 ;  /* 0x0000002c193a7221 */ /* 0x000fe20000000000 */
[----:B------:R-:W-:Y:S01]  /*80f0*/  F2FP.F16.F32.PACK_AB R25, R36, R47 ;  /* 0x0000002f2419723e */ /* 0x000fe200000000ff */
[----:B------:R-:W-:Y:S01]  /*8100*/  FFMA R44, R74, UR60, -R23 ;  /* 0x0000003c4a2c7c23 */ /* 0x000fe20008000817 */
[----:B------:R-:W-:Y:S01]  /*8110*/  F2FP.F16.F32.PACK_AB R27, R32, R45 ;  /* 0x0000002d201b723e */ /* 0x000fe200000000ff */
[----:B------:R-:W-:Y:S01]  /*8120*/  FADD R37, R58, R37 ;  /* 0x000000253a257221 */ /* 0x000fe20000000000 */
[----:B------:R-:W-:-:S02]  /*8130*/  FADD R47, R46, R47 ;  /* 0x0000002f2e2f7221 */ /* 0x000fc40000000000 */
[----:B------:R-:W-:Y:S01]  /*8140*/  WARPGROUP.ARRIVE ;  /* 0x00000000000079c5 */ /* 0x000fe20000000000 */
[----:B------:R-:W-:Y:S01]  /*8150*/  FSETP.GEU.AND P3, PT, R44, -126, PT ;  /* 0xc2fc00002c00780b */ /* 0x000fe20003f6e000 */
[----:B------:R-:W-:Y:S01]  /*8160*/  FADD R58, R37, R42 ;  /* 0x0000002a253a7221 */ /* 0x000fe20000000000 */
[----:B------:R-:W-:Y:S01]  /*8170*/  FFMA R37, R77, UR60, -R30 ;  /* 0x0000003c4d257c23 */ /* 0x000fe2000800081e */
[----:B------:R-:W2:Y:S01]  /*8180*/  MUFU.EX2 R42, R76 ;  /* 0x0000004c002a7308 */ /* 0x000ea20000000800 */
[----:B------:R-:W-:Y:S01]  /*8190*/  FADD R36, R47, R36 ;  /* 0x000000242f247221 */ /* 0x000fe20000000000 */
[----:B------:R-:W-:Y:S01]  /*81a0*/  HGMMA.64x16x16.F32 R120, R24, gdesc[UR16].tnspB, R120, gsb0 ;  /* 0x4020001018787df0 */ /* 0x000fe20008000878 */
[----:B------:R-:W-:Y:S01]  /*81b0*/  UMOV UR19, 0xc0000010 ;  /* 0xc000001000137882 */ /* 0x000fe20000000000 */
[----:B-1----:R-:W-:Y:S01]  /*81c0*/  @!P4 FMUL R33, R33, R33 ;  /* 0x000000212121c220 */ /* 0x002fe20000400000 */
[----:B------:R-:W-:Y:S01]  /*81d0*/  FSETP.GEU.AND P4, PT, R75, -126, PT ;  /* 0xc2fc00004b00780b */ /* 0x000fe20003f8e000 */
[----:B------:R-:W-:Y:S01]  /*81e0*/  FADD R58, R58, R39 ;  /* 0x000000273a3a7221 */ /* 0x000fe20000000000 */
[----:B------:R-:W-:Y:S01]  /*81f0*/  FSETP.GEU.AND P5, PT, R37, -126, PT ;  /* 0xc2fc00002500780b */ /* 0x000fe20003fae000 */
[----:B------:R-:W-:Y:S01]  /*8200*/  FFMA R30, R85, UR60, -R30 ;  /* 0x0000003c551e7c23 */ /* 0x000fe2000800081e */
[----:B------:R-:W-:Y:S01]  /*8210*/  FADD R45, R36, R45 ;  /* 0x0000002d242d7221 */ /* 0x000fe20000000000 */
[----:B------:R-:W-:Y:S01]  /*8220*/  @!P3 FMUL R44, R44, 0.5 ;  /* 0x3f0000002c2cb820 */ /* 0x000fe20000400000 */
[----:B------:R-:W-:-:S02]  /*8230*/  FADD R41, R58, R41 ;  /* 0x000000293a297221 */ /* 0x000fc40000000000 */
[----:B------:R-:W-:Y:S02]  /*8240*/  FADD R45, R45, R32 ;  /* 0x000000202d2d7221 */ /* 0x000fe40000000000 */
[----:B------:R-:W-:Y:S01]  /*8250*/  FADD R28, R41, R28 ;  /* 0x0000001c291c7221 */ /* 0x000fe20000000000 */
[----:B------:R-:W1:Y:S01]  /*8260*/  MUFU.EX2 R44, R44 ;  /* 0x0000002c002c7308 */ /* 0x000e620000000800 */
[----:B--2---:R-:W-:Y:S01]  /*8270*/  @!P6 FMUL R42, R42, R42 ;  /* 0x0000002a2a2ae220 */ /* 0x004fe20000400000 */
[----:B------:R-:W-:Y:S01]  /*8280*/  @!P4 FMUL R75, R75, 0.5 ;  /* 0x3f0000004b4bc820 */ /* 0x000fe20000400000 */
[----:B------:R-:W-:Y:S01]  /*8290*/  FSETP.GEU.AND P6, PT, R80, -126, PT ;  /* 0xc2fc00005000780b */ /* 0x000fe20003fce000 */
[----:B------:R-:W-:-:S04]  /*82a0*/  @!P5 FMUL R37, R37, 0.5 ;  /* 0x3f0000002525d820 */ /* 0x000fc80000400000 */
[----:B------:R-:W2:Y:S08]  /*82b0*/  MUFU.EX2 R35, R75 ;  /* 0x0000004b00237308 */ /* 0x000eb00000000800 */
        /* <DEDUP_REMOVED lines=12> */
[----:B------:R-:W2:Y:S01]  /*8380*/  MUFU.EX2 R57, R78 ;  /* 0x0000004e00397308 */ /* 0x000ea20000000800 */
[----:B------:R-:W-:Y:S01]  /*8390*/  HGMMA.64x16x16.F32 R112, R24, gdesc[UR8].tnspB, R112, gsb0 ;  /* 0x4020000818707df0 */ /* 0x000fe20008000870 */
[----:B------:R-:W-:Y:S01]  /*83a0*/  UMOV UR10, UR12 ;  /* 0x0000000c000a7c82 */ /* 0x000fe20008000000 */
[----:B------:R-:W-:Y:S01]  /*83b0*/  UMOV UR11, 0xc0000010 ;  /* 0xc0000010000b7882 */ /* 0x000fe20000000000 */
[----:B------:R-:W-:Y:S01]  /*83c0*/  UIADD3 UR12, UR6, 0x280, URZ ;  /* 0x00000280060c7890 */ /* 0x000fe2000fffe03f */
[----:B------:R-:W-:Y:S01]  /*83d0*/  @!P4 FMUL R79, R79, 0.5 ;  /* 0x3f0000004f4fc820 */ /* 0x000fe20000400000 */
[----:B-1----:R-:W-:Y:S01]  /*83e0*/  @!P6 FMUL R39, R39, R39 ;  /* 0x000000272727e220 */ /* 0x002fe20000400000 */
[----:B------:R-:W-:-:S04]  /*83f0*/  FSETP.GEU.AND P6, PT, R84, -126, PT ;  /* 0xc2fc00005400780b */ /* 0x000fc80003fce000 */
[----:B------:R-:W1:Y:S01]  /*8400*/  MUFU.EX2 R79, R79 ;  /* 0x0000004f004f7308 */ /* 0x000e620000000800 */
[----:B------:R-:W-:Y:S01]  /*8410*/  @!P5 FMUL R81, R81, 0.5 ;  /* 0x3f0000005151d820 */ /* 0x000fe20000400000 */
[----:B--2---:R-:W-:Y:S01]  /*8420*/  @!P3 FMUL R57, R57, R57 ;  /* 0x000000393939b220 */ /* 0x004fe20000400000 */
[----:B------:R-:W-:-:S05]  /*8430*/  FSETP.GEU.AND P3, PT, R82, -126, PT ;  /* 0xc2fc00005200780b */ /* 0x000fca0003f6e000 */
[----:B------:R-:W2:Y:S01]  /*8440*/  MUFU.EX2 R81, R81 ;  /* 0x0000005100517308 */ /* 0x000ea20000000800 */
[----:B------:R-:W-:Y:S01]  /*8450*/  @!P6 FMUL R84, R84, 0.5 ;  /* 0x3f0000005454e820 */ /* 0x000fe20000400000 */
[----:B-1----:R-:W-:Y:S01]  /*8460*/  @!P4 FMUL R79, R79, R79 ;  /* 0x0000004f4f4fc220 */ /* 0x002fe20000400000 */
[----:B------:R-:W-:-:S05]  /*8470*/  FSETP.GEU.AND P4, PT, R83, -126, PT ;  /* 0xc2fc00005300780b */ /* 0x000fca0003f8e000 */
[----:B------:R-:W-:-:S04]  /*8480*/  @!P3 FMUL R82, R82, 0.5 ;  /* 0x3f0000005252b820 */ /* 0x000fc80000400000 */
[----:B------:R-:W1:Y:S01]  /*8490*/  MUFU.EX2 R47, R82 ;  /* 0x00000052002f7308 */ /* 0x000e620000000800 */
[----:B--2---:R-:W-:Y:S01]  /*84a0*/  @!P5 FMUL R81, R81, R81 ;  /* 0x000000515151d220 */ /* 0x004fe20000400000 */
[----:B------:R-:W-:Y:S02]  /*84b0*/  FSETP.GEU.AND P5, PT, R30, -126, PT ;  /* 0xc2fc00001e00780b */ /* 0x000fe40003fae000 */
[----:B------:R-:W-:Y:S01]  /*84c0*/  @!P4 FMUL R83, R83, 0.5 ;  /* 0x3f0000005353c820 */ /* 0x000fe20000400000 */
[----:B------:R-:W-:Y:S02]  /*84d0*/  WARPGROUP.DEPBAR.LE gsb0, 0x0 ;  /* 0x00008000000079c5 */ /* 0x000fe40000010000 */
[----:B------:R-:W-:-:S03]  /*84e0*/  WARPGROUP.ARRIVE ;  /* 0x00000000000079c5 */ /* 0x000fc60000000000 */
[----:B------:R-:W2:Y:S05]  /*84f0*/  MUFU.EX2 R83, R83 ;  /* 0x0000005300537308 */ /* 0x000eaa0000000800 */
[----:B------:R-:W-:Y:S01]  /*8500*/  @!P5 FMUL R30, R30, 0.5 ;  /* 0x3f0000001e1ed820 */ /* 0x000fe20000400000 */
[----:B------:R-:W-:Y:S01]  /*8510*/  HGMMA.64x16x16.F32 R104, R24, gdesc[UR8].tnspB, R104, gsb0 ;  /* 0x4020000818687df0 */ /* 0x000fe20008000868 */
[----:B------:R-:W-:Y:S01]  /*8520*/  UMOV UR10, UR8 ;  /* 0x00000008000a7c82 */ /* 0x000fe20008000000 */
[----:B------:R-:W-:Y:S01]  /*8530*/  UMOV UR11, 0xc0000010 ;  /* 0xc0000010000b7882 */ /* 0x000fe20000000000 */
[----:B------:R-:W-:Y:S01]  /*8540*/  UIADD3 UR8, UR6, 0x80, URZ ;  /* 0x0000008006087890 */ /* 0x000fe2000fffe03f */
[----:B-1----:R-:W-:Y:S01]  /*8550*/  @!P3 FMUL R47, R47, R47 ;  /* 0x0000002f2f2fb220 */ /* 0x002fe20000400000 */
[----:B------:R-:W-:Y:S01]  /*8560*/  FSETP.GEU.AND P3, PT, R86, -126, PT ;  /* 0xc2fc00005600780b */ /* 0x000fe20003f6e000 */
[----:B------:R-:W1:Y:S04]  /*8570*/  MUFU.EX2 R30, R30 ;  /* 0x0000001e001e7308 */ /* 0x000e680000000800 */
[----:B------:R-:W-:Y:S01]  /*8580*/  UMOV UR18, UR8 ;  /* 0x0000000800127c82 */ /* 0x000fe20008000000 */
[----:B------:R-:W-:Y:S01]  /*8590*/  UIADD3 UR8, UR6, 0xa0, URZ ;  /* 0x000000a006087890 */ /* 0x000fe2000fffe03f */
[----:B--2---:R-:W-:Y:S01]  /*85a0*/  @!P4 FMUL R83, R83, R83 ;  /* 0x000000535353c220 */ /* 0x004fe20000400000 */
[----:B------:R-:W-:-:S05]  /*85b0*/  FSETP.GEU.AND P4, PT, R87, -126, PT ;  /* 0xc2fc00005700780b */ /* 0x000fca0003f8e000 */
[----:B------:R-:W-:-:S04]  /*85c0*/  @!P3 FMUL R86, R86, 0.5 ;  /* 0x3f0000005656b820 */ /* 0x000fc80000400000 */
[----:B------:R-:W2:Y:S01]  /*85d0*/  MUFU.EX2 R23, R86 ;  /* 0x0000005600177308 */ /* 0x000ea20000000800 */
[----:B-1----:R-:W-:-:S03]  /*85e0*/  @!P5 FMUL R30, R30, R30 ;  /* 0x0000001e1e1ed220 */ /* 0x002fc60000400000 */
[----:B------:R-:W-:Y:S01]  /*85f0*/  @!P4 FMUL R87, R87, 0.5 ;  /* 0x3f0000005757c820 */ /* 0x000fe20000400000 */
[----:B--2---:R-:W-:Y:S01]  /*8600*/  @!P3 FMUL R23, R23, R23 ;  /* 0x000000171717b220 */ /* 0x004fe20000400000 */
[C---:B------:R-:W-:Y:S01]  /*8610*/  ISETP.NE.AND P3, PT, R6.reuse, 0x4, PT ;  /* 0x000000040600780c */ /* 0x040fe20003f65270 */
[----:B------:R-:W-:Y:S02]  /*8620*/  WARPGROUP.DEPBAR.LE gsb0, 0x0 ;  /* 0x00008000000079c5 */ /* 0x000fe40000010000 */
[----:B------:R-:W-:Y:S01]  /*8630*/  WARPGROUP.ARRIVE ;  /* 0x00000000000079c5 */ /* 0x000fe20000000000 */
[----:B------:R-:W-:-:S05]  /*8640*/  SEL R6, R6, RZ, P3 ;  /* 0x000000ff06067207 */ /* 0x000fca0001800000 */
        /* <DEDUP_REMOVED lines=16> */
[----:B------:R-:W-:-:S02]  /*8750*/  FADD R14, R14, R15 ;  /* 0x0000000f0e0e7221 */ /* 0x000fc40000000000 */
[----:B------:R-:W1:Y:S01]  /*8760*/  MUFU.EX2 R15, R84 ;  /* 0x00000054000f7308 */ /* 0x000e620000000800 */
[----:B------:R-:W-:Y:S01]  /*8770*/  WARPGROUP.ARRIVE ;  /* 0x00000000000079c5 */ /* 0x000fe20000000000 */
[----:B------:R-:W-:Y:S01]  /*8780*/  FADD R51, R14, R51 ;  /* 0x000000330e337221 */ /* 0x000fe20000000000 */
[----:B------:R-:W-:-:S03]  /*8790*/  FADD R50, R43, R50 ;  /* 0x000000322b327221 */ /* 0x000fc60000000000 */
[----:B------:R-:W-:Y:S01]  /*87a0*/  FADD R51, R51, R34 ;  /* 0x0000002233337221 */ /* 0x000fe20000000000 */
[----:B------:R-:W-:Y:S01]  /*87b0*/  HGMMA.64x16x16.F32 R120, R24, gdesc[UR16].tnspB, R120, gsb0 ;  /* 0x4020001018787df0 */ /* 0x000fe20008000878 */
[----:B------:R-:W-:Y:S01]  /*87c0*/  UMOV UR18, UR8 ;  /* 0x0000000800127c82 */ /* 0x000fe20008000000 */
[----:B------:R-:W-:Y:S01]  /*87d0*/  UMOV UR19, 0xc0000010 ;  /* 0xc000001000137882 */ /* 0x000fe20000000000 */
[----:B------:R-:W-:Y:S01]  /*87e0*/  UIADD3 UR8, UR6, 0x4a0, URZ ;  /* 0x000004a006087890 */ /* 0x000fe2000fffe03f */
[----:B------:R-:W2:Y:S01]  /*87f0*/  MUFU.EX2 R14, R87 ;  /* 0x00000057000e7308 */ /* 0x000ea20000000800 */
[----:B------:R-:W-:Y:S01]  /*8800*/  FADD R49, R50, R49 ;  /* 0x0000003132317221 */ /* 0x000fe20000000000 */
[----:B-1----:R-:W-:Y:S01]  /*8810*/  @!P6 FMUL R15, R15, R15 ;  /* 0x0000000f0f0fe220 */ /* 0x002fe20000400000 */
[----:B--2---:R-:W-:Y:S01]  /*8820*/  @!P4 FMUL R14, R14, R14 ;  /* 0x0000000e0e0ec220 */ /* 0x004fe20000400000 */
[----:B------:R-:W-:-:S04]  /*8830*/  ISETP.NE.AND P4, PT, R17, 0x4, PT ;  /* 0x000000041100780c */ /* 0x000fc80003f85270 */
[----:B------:R-:W-:Y:S01]  /*8840*/  SEL R17, R17, RZ, P4 ;  /* 0x000000ff11117207 */ /* 0x000fe20002000000 */
        /* <DEDUP_REMOVED lines=30> */
[----:B------:R-:W-:Y:S01]  /*8a30*/  FADD R54, R53, R54 ;  /* 0x0000003635367221 */ /* 0x000fe20000000000 */
[----:B------:R-:W-:Y:S01]  /*8a40*/  WARPGROUP.ARRIVE ;  /* 0x00000000000079c5 */ /* 0x000fe20000000000 */
[----:B------:R-:W-:Y:S02]  /*8a50*/  FADD R56, R31, R56 ;  /* 0x000000381f387221 */ /* 0x000fe40000000000 */
[----:B------:R-:W-:Y:S02]  /*8a60*/  FADD R55, R54, R55 ;  /* 0x0000003736377221 */ /* 0x000fe40000000000 */
[----:B------:R-:W-:Y:S01]  /*8a70*/  FADD R33, R56, R33 ;  /* 0x0000002138217221 */ /* 0x000fe20000000000 */
[----:B------:R-:W-:Y:S01]  /*8a80*/  HGMMA.64x16x16.F32 R120, R24, gdesc[UR16].tnspB, R120, gsb0 ;  /* 0x4020001018787df0 */ /* 0x000fe20008000878 */
[----:B------:R-:W-:Y:S02]  /*8a90*/  UMOV UR19, 0xc0000010 ;  /* 0xc000001000137882 */ /* 0x000fe40000000000 */
[----:B------:R-:W-:-:S02]  /*8aa0*/  WARPGROUP.DEPBAR.LE gsb0, 0x0 ;  /* 0x00008000000079c5 */ /* 0x000fc40000010000 */
        /* <DEDUP_REMOVED lines=38> */
[----:B------:R-:W-:Y:S02]  /*8d10*/  FADD R42, R42, R39 ;  /* 0x000000272a2a7221 */ /* 0x000fe40000000000 */
[----:B------:R-:W-:-:S02]  /*8d20*/  FADD R44, R44, R47 ;  /* 0x0000002f2c2c7221 */ /* 0x000fc40000000000 */
[----:B------:R-:W-:Y:S02]  /*8d30*/  FADD R42, R42, R81 ;  /* 0x000000512a2a7221 */ /* 0x000fe40000000000 */
[----:B------:R-:W-:-:S04]  /*8d40*/  FADD R44, R44, R83 ;  /* 0x000000532c2c7221 */ /* 0x000fc80000000000 */
[----:B------:R-:W-:Y:S01]  /*8d50*/  FADD R44, R44, R23 ;  /* 0x000000172c2c7221 */ /* 0x000fe20000000000 */
        /* <DEDUP_REMOVED lines=21> */
[----:B------:R-:W-:Y:S01]  /*8eb0*/  UIADD3 UR10, UR6, 0x1e0, URZ ;  /* 0x000001e0060a7890 */ /* 0x000fe2000fffe03f */
[----:B------:R-:W-:Y:S01]  /*8ec0*/  UMOV UR11, 0xc0000010 ;  /* 0xc0000010000b7882 */ /* 0x000fe20000000000 */
[----:B------:R-:W-:Y:S01]  /*8ed0*/  UIADD3 UR6, UR6, 0x4e0, URZ ;  /* 0x000004e006067890 */ /* 0x000fe2000fffe03f */
        /* <DEDUP_REMOVED lines=24> */
[----:B------:R-:W-:-:S06]  /*9060*/  WARPGROUP.ARRIVE ;  /* 0x00000000000079c5 */ /* 0x000fcc0000000000 */
[----:B------:R-:W-:Y:S03]  /*9070*/  HGMMA.64x16x16.F32 R88, R24, gdesc[UR4].tnspB, R88, gsb0 ;  /* 0x4020000418587df0 */ /* 0x000fe60008000858 */
[----:B------:R-:W-:Y:S02]  /*9080*/  WARPGROUP.DEPBAR.LE gsb0, 0x0 ;  /* 0x00008000000079c5 */ /* 0x000fe40000010000 */
[C---:B------:R-:W-:Y:S02]  /*9090*/  IMAD R24, R6.reuse, 0x8, R13 ;  /* 0x0000000806187824 */ /* 0x040fe400078e020d */
[----:B------:R-:W-:-:S03]  /*90a0*/  VIADD R6, R6, 0x1 ;  /* 0x0000000106067836 */ /* 0x000fc60000000000 */
[----:B------:R-:W-:Y:S02]  /*90b0*/  PRMT R24, RZ, 0x654, R24 ;  /* 0x00000654ff187816 */ /* 0x000fe40000000018 */
[C---:B------:R-:W-:Y:S02]  /*90c0*/  ISETP.NE.AND P3, PT, R6.reuse, 0x4, PT ;  /* 0x000000040600780c */ /* 0x040fe40003f65270 */
[----:B------:R1:W-:Y:S02]  /*90d0*/  SYNCS.ARRIVE.TRANS64.RED.A1T0 RZ, [R24+URZ], RZ ;  /* 0x000000ff18ff79a7 */ /* 0x0003e4000810043f */
[----:B------:R-:W-:Y:S02]  /*90e0*/  SEL R6, R6, RZ, P3 ;  /* 0x000000ff06067207 */ /* 0x000fe40001800000 */
[----:B-1----:R-:W-:-:S04]  /*90f0*/  SEL R24, RZ, 0x1, P4 ;  /* 0x00000001ff187807 */ /* 0x002fc80002000000 */
[----:B------:R-:W-:Y:S01]  /*9100*/  LOP3.LUT R3, R3, R24, RZ, 0x3c, !PT ;  /* 0x0000001803037212 */ /* 0x000fe200078e3cff */
[----:B------:R-:W-:Y:S06]  /*9110*/  @P2 BRA `(.L_x_31) ;  /* 0x0000000400042947 */ /* 0x000fec0003800000 */
[----:B------:R-:W-:Y:S01]  /*9120*/  ISETP.LT.OR P2, PT, R7, 0x1, !P0 ;  /* 0x000000010700780c */ /* 0x000fe20004741670 */
[----:B------:R-:W-:-:S12]  /*9130*/  BSSY B0, `(.L_x_32) ;  /* 0x000003e000007945 */ /* 0x000fd80003800000 */
[----:B------:R-:W-:Y:S05]  /*9140*/  @P2 BRA `(.L_x_33) ;  /* 0x0000000000f02947 */ /* 0x000fea0003800000 */
[----:B------:R-:W-:Y:S01]  /*9150*/  IMAD R23, R5, 0x8, R2 ;  /* 0x0000000805177824 */ /* 0x000fe200078e0202 */
[----:B------:R-:W-:Y:S02]  /*9160*/  SHF.L.U32 R24, R4, 0x1f, RZ ;  /* 0x0000001f04187819 */ /* 0x000fe400000006ff */
[----:B------:R-:W-:Y:S02]  /*9170*/  ISETP.NE.AND P3, PT, R0, RZ, PT ;  /* 0x000000ff0000720c */ /* 0x000fe40003f65270 */
[----:B------:R-:W1:Y:S02]  /*9180*/  SYNCS.PHASECHK.TRANS64.TRYWAIT P2, [R23+URZ+0x16820], R24 ;  /* 0x01682018170075a7 */ /* 0x000e64000804017f */
[----:B-1----:R-:W-:Y:S09]  /*9190*/  @!P2 BRA `(.L_x_34) ;  /* 0x000000680030a947 */ /* 0x002ff20003800000 */
.L_x_89:
[----:B------:R-:W-:Y:S05]  /*91a0*/  @P3 BRA `(.L_x_35) ;  /* 0x0000000000143947 */ /* 0x000fea0003800000 */
[----:B------:R-:W-:Y:S02]  /*91b0*/  LOP3.LUT P2, RZ, R16, 0x1f, RZ, 0xc0, !PT ;  /* 0x0000001f10ff7812 */ /* 0x000fe4000784c0ff */
[----:B-1----:R-:W-:-:S04]  /*91c0*/  MOV R24, 0x5000 ;  /* 0x0000500000187802 */ /* 0x002fc80000000f00 */
[----:B------:R2:W-:Y:S07]  /*91d0*/  SYNCS.ARRIVE.TRANS64 RZ, [R23+URZ+0x16800], R24 ;  /* 0x0168001817ff79a7 */ /* 0x0005ee000800003f */
[----:B------:R-:W-:Y:S05]  /*91e0*/  @!P2 BRA `(.L_x_35) ;  /* 0x000000000004a947 */ /* 0x000fea0003800000 */
[----:B------:R-:W-:Y:S01]  /*91f0*/  BPT.TRAP 0x1 ;  /* 0x000000040000795c */ /* 0x000fe20000300000 */
.L_x_35:
        /* <DEDUP_REMOVED lines=15> */
[C---:B------:R-:W-:Y:S01]  /*92f0*/  ISETP.NE.AND P2, PT, R5.reuse, 0x4, PT ;  /* 0x000000040500780c */ /* 0x040fe20003f45270 */
[----:B------:R-:W-:Y:S01]  /*9300*/  USHF.L.U32 UR43, UR43, 0x7, URZ ;  /* 0x000000072b2b7899 */ /* 0x000fe2000800063f */
[----:B------:R-:W-:Y:S01]  /*9310*/  VIADD R8, R8, 0x1 ;  /* 0x0000000108087836 */ /* 0x000fe20000000000 */
[----:B------:R-:W-:Y:S01]  /*9320*/  UIADD3 UR40, UR8, 0x2800, URZ ;  /* 0x0000280008287890 */ /* 0x000fe2000fffe03f */
[----:B------:R-:W-:Y:S01]  /*9330*/  SEL R23, RZ, 0x1, P2 ;  /* 0x00000001ff177807 */ /* 0x000fe20001000000 */
        /* <DEDUP_REMOVED lines=29> */
.L_x_33:
[----:B------:R-:W-:Y:S05]  /*9510*/  BSYNC B0 ;  /* 0x0000000000007941 */ /* 0x000fea0003800000 */
.L_x_32:
[----:B------:R-:W-:-:S07]  /*9520*/  IADD3 R7, R7, -0x1, RZ ;  /* 0xffffffff07077810 */ /* 0x000fce0007ffe0ff */
.L_x_31:
[----:B------:R-:W-:Y:S01]  /*9530*/  VIADD R12, R12, 0x80 ;  /* 0x000000800c0c7836 */ /* 0x000fe20000000000 */
[----:B------:R-:W-:Y:S01]  /*9540*/  MOV R23, R20 ;  /* 0x0000001400177202 */ /* 0x000fe20000000f00 */
[----:B------:R-:W-:Y:S01]  /*9550*/  IMAD.MOV.U32 R129, RZ, RZ, R21 ;  /* 0x000000ffff817224 */ /* 0x000fe200078e0015 */
[----:B------:R-:W-:Y:S06]  /*9560*/  @P1 BRA `(.L_x_36) ;  /* 0xffffffc000d81947 */ /* 0x000fec000383ffff */
.L_x_24:
[----:B------:R-:W-:-:S13]  /*9570*/  ISETP.GE.AND P1, PT, R22, 0x1, PT ;  /* 0x000000011600780c */ /* 0x000fda0003f26270 */
[----:B------:R-:W-:Y:S05]  /*9580*/  @!P1 BRA `(.L_x_37) ;  /* 0x0000004800449947 */ /* 0x000fea0003800000 */
[----:B------:R-:W-:Y:S01]  /*9590*/  IMAD.MOV.U32 R129, RZ, RZ, R21 ;  /* 0x000000ffff817224 */ /* 0x000fe200078e0015 */
[----:B------:R-:W-:Y:S01]  /*95a0*/  LOP3.LUT R23, R16, 0x1f, RZ, 0xc0, !PT ;  /* 0x0000001f10177812 */ /* 0x000fe200078ec0ff */
[----:B------:R-:W-:-:S07]  /*95b0*/  IMAD.MOV.U32 R128, RZ, RZ, R20 ;  /* 0x000000ffff807224 */ /* 0x000fce00078e0014 */
.L_x_50:
[----:B------:R-:W-:Y:S01]  /*95c0*/  LEA R21, R17, R2, 0x3 ;  /* 0x0000000211157211 */ /* 0x000fe200078e18ff */
[----:B------:R-:W-:Y:S05]  /*95d0*/  YIELD ;  /* 0x0000000000007946 */ /* 0x000fea0003800000 */
[----:B------:R-:W-:-:S04]  /*95e0*/  SHF.L.U32 R20, R3, 0x1f, RZ ;  /* 0x0000001f03147819 */ /* 0x000fc800000006ff */
[----:B------:R-:W2:Y:S02]  /*95f0*/  SYNCS.PHASECHK.TRANS64.TRYWAIT P1, [R21+URZ+0x16800], R20 ;  /* 0x01680014150075a7 */ /* 0x000ea4000802017f */
[----:B--2---:R-:W-:Y:S05]  /*9600*/  @!P1 BRA `(.L_x_38) ;  /* 0x0000006400289947 */ /* 0x004fea0003800000 */
.L_x_90:
[----:B------:R-:W-:Y:S05]  /*9610*/  WARPSYNC.ALL ;  /* 0x0000000000007948 */ /* 0x000fea0003800000 */
[----:B------:R-:W-:Y:S01]  /*9620*/  R2UR UR6, R10 ;  /* 0x000000000a0672ca */ /* 0x000fe200000e0000 */
[----:B--2---:R-:W-:Y:S01]  /*9630*/  IMAD.MOV.U32 R21, RZ, RZ, -0x3ffffff0 ;  /* 0xc0000010ff157424 */ /* 0x004fe200078e00ff */
[----:B------:R-:W-:Y:S01]  /*9640*/  R2UR UR8, R18 ;  /* 0x00000000120872ca */ /* 0x000fe200000e0000 */
[----:B-1----:R-:W-:Y:S01]  /*9650*/  WARPGROUP.ARRIVE ;  /* 0x00000000000079c5 */ /* 0x002fe20000000000 */
[----:B------:R-:W-:Y:S01]  /*9660*/  R2UR UR9, R19 ;  /* 0x00000000130972ca */ /* 0x000fe200000e0000 */
[----:B------:R-:W-:Y:S01]  /*9670*/  IMAD.MOV.U32 R131, RZ, RZ, -0x3ffffff0 ;  /* 0xc0000010ff837424 */ /* 0x000fe200078e00ff */
[----:B------:R-:W-:Y:S01]  /*9680*/  R2UR UR11, R21 ;  /* 0x00000000150b72ca */ /* 0x000fe200000e0000 */
[----:B------:R-:W-:Y:S01]  /*9690*/  IMAD.MOV.U32 R21, RZ, RZ, -0x3ffffff0 ;  /* 0xc0000010ff157424 */ /* 0x000fe200078e00ff */
[----:B------:R-:W-:-:S02]  /*96a0*/  ISETP.NE.AND P1, PT, R9, RZ, PT ;  /* 0x000000ff0900720c */ /* 0x000fc40003f25270 */
[----:B------:R-:W-:Y:S02]  /*96b0*/  R2UR UR59, R131 ;  /* 0x00000000833b72ca */ /* 0x000fe400000e0000 */
[----:B------:R-:W-:Y:S01]  /*96c0*/  MOV R131, 0xc0000010 ;  /* 0xc000001000837802 */ /* 0x000fe20000000f00 */
[----:B------:R-:W-:Y:S01]  /*96d0*/  IMAD.U32 R20, RZ, RZ, UR6 ;  /* 0x00000006ff147e24 */ /* 0x000fe2000f8e00ff */
[----:B------:R-:W-:Y:S02]  /*96e0*/  R2UR UR7, R21 ;  /* 0x00000000150772ca */ /* 0x000fe400000e0000 */
[----:B------:R-:W-:Y:S01]  /*96f0*/  R2UR UR55, R131 ;  /* 0x00000000833772ca */ /* 0x000fe200000e0000 */
[----:B------:R-:W-:Y:S02]  /*9700*/  IMAD R20, R17, 0x500, R20 ;  /* 0x0000050011147824 */ /* 0x000fe400078e0214 */
[----:B------:R-:W-:-:S03]  /*9710*/  IMAD.MOV.U32 R131, RZ, RZ, -0x3ffffff0 ;  /* 0xc0000010ff837424 */ /* 0x000fc600078e00ff */
[C---:B------:R-:W-:Y:S02]  /*9720*/  R2UR UR10, R20.reuse ;  /* 0x00000000140a72ca */ /* 0x040fe400000e0000 */
[----:B------:R-:W-:Y:S02]  /*9730*/  IADD3 R130, R20, 0x100, RZ ;  /* 0x0000010014827810 */ /* 0x000fe40007ffe0ff */
[----:B------:R-:W-:Y:S02]  /*9740*/  R2UR UR51, R131 ;  /* 0x00000000833372ca */ /* 0x000fe400000e0000 */
[----:B------:R-:W-:Y:S01]  /*9750*/  R2UR UR58, R130 ;  /* 0x00000000823a72ca */ /* 0x000fe200000e0000 */
[----:B------:R-:W-:-:S05]  /*9760*/  VIADD R130, R20, 0x200 ;  /* 0x0000020014827836 */ /* 0x000fca0000000000 */
[----:B------:R-:W-:Y:S01]  /*9770*/  R2UR UR54, R130 ;  /* 0x00000000823672ca */ /* 0x000fe200000e0000 */
[----:B------:R-:W-:Y:S01]  /*9780*/  HGMMA.64x128x16.F32 R24, gdesc[UR8], RZ, !UPT, gsb0 ;  /* 0x01e00000081879f0 */ /* 0x000fe2000c0008ff */
[C---:B------:R-:W-:Y:S01]  /*9790*/  VIADD R130, R20.reuse, 0x300 ;  /* 0x0000030014827836 */ /* 0x040fe20000000000 */
[----:B------:R-:W-:-:S04]  /*97a0*/  IADD3 R20, R20, 0x400, RZ ;  /* 0x0000040014147810 */ /* 0x000fc80007ffe0ff */
[----:B------:R-:W-:Y:S02]  /*97b0*/  R2UR UR50, R130 ;  /* 0x00000000823272ca */ /* 0x000fe400000e0000 */
[----:B------:R-:W-:Y:S01]  /*97c0*/  R2UR UR6, R20 ;  /* 0x00000000140672ca */ /* 0x000fe200000e0000 */
[----:B------:R-:W-:Y:S02]  /*97d0*/  WARPGROUP.DEPBAR.LE gsb0, 0x0 ;  /* 0x00008000000079c5 */ /* 0x000fe40000010000 */
        /* <DEDUP_REMOVED lines=15> */
[----:B------:R-:W-:Y:S01]  /*98d0*/  IMAD R20, R5, 0x8, R2 ;  /* 0x0000000805147824 */ /* 0x000fe200078e0202 */
[----:B------:R-:W-:Y:S02]  /*98e0*/  SHF.L.U32 R21, R4, 0x1f, RZ ;  /* 0x0000001f04157819 */ /* 0x000fe400000006ff */
[----:B------:R-:W-:Y:S02]  /*98f0*/  ISETP.NE.AND P3, PT, R0, RZ, PT ;  /* 0x000000ff0000720c */ /* 0x000fe40003f65270 */
[----:B------:R-:W1:Y:S02]  /*9900*/  SYNCS.PHASECHK.TRANS64.TRYWAIT P2, [R20+URZ+0x16820], R21 ;  /* 0x01682015140075a7 */ /* 0x000e64000804017f */
[----:B-1----:R-:W-:Y:S09]  /*9910*/  @!P2 BRA `(.L_x_41) ;  /* 0x000000600078a947 */ /* 0x002ff20003800000 */
.L_x_91:
[----:B------:R-:W-:Y:S05]  /*9920*/  @P3 BRA `(.L_x_42) ;  /* 0x0000000000143947 */ /* 0x000fea0003800000 */
[----:B------:R-:W-:Y:S02]  /*9930*/  ISETP.NE.AND P2, PT, R23, RZ, PT ;  /* 0x000000ff1700720c */ /* 0x000fe40003f45270 */
[----:B-1----:R-:W-:-:S04]  /*9940*/  MOV R21, 0x5000 ;  /* 0x0000500000157802 */ /* 0x002fc80000000f00 */
[----:B------:R2:W-:Y:S07]  /*9950*/  SYNCS.ARRIVE.TRANS64 RZ, [R20+URZ+0x16800], R21 ;  /* 0x0168001514ff79a7 */ /* 0x0005ee000800003f */
[----:B------:R-:W-:Y:S05]  /*9960*/  @!P2 BRA `(.L_x_42) ;  /* 0x000000000004a947 */ /* 0x000fea0003800000 */
[----:B------:R-:W-:Y:S01]  /*9970*/  BPT.TRAP 0x1 ;  /* 0x000000040000795c */ /* 0x000fe20000300000 */
.L_x_42:
        /* <DEDUP_REMOVED lines=48> */
.L_x_40:
[----:B------:R-:W-:-:S07]  /*9c80*/  VIADD R7, R7, 0xffffffff ;  /* 0xffffffff07077836 */ /* 0x000fce0000000000 */
.L_x_39:
[----:B------:R-:W-:Y:S01]  /*9c90*/  IADD3 R17, R17, 0x1, RZ ;  /* 0x0000000111117810 */ /* 0x000fe20007ffe0ff */
[----:B------:R-:W-:Y:S05]  /*9ca0*/  WARPSYNC.ALL ;  /* 0x0000000000007948 */ /* 0x000fea0003800000 */
[----:B------:R-:W-:-:S04]  /*9cb0*/  ISETP.NE.AND P2, PT, R17, 0x4, PT ;  /* 0x000000041100780c */ /* 0x000fc80003f45270 */
[----:B------:R-:W-:Y:S02]  /*9cc0*/  SEL R20, RZ, 0x1, P2 ;  /* 0x00000001ff147807 */ /* 0x000fe40001000000 */
[----:B------:R-:W-:Y:S02]  /*9cd0*/  SEL R17, R17, RZ, P2 ;  /* 0x000000ff11117207 */ /* 0x000fe40001000000 */
[----:B------:R-:W-:Y:S01]  /*9ce0*/  LOP3.LUT R3, R3, R20, RZ, 0x3c, !PT ;  /* 0x0000001403037212 */ /* 0x000fe200078e3cff */
[C---:B------:R-:W-:Y:S01]  /*9cf0*/  VIADD R20, R12.reuse, 0x1 ;  /* 0x000000010c147836 */ /* 0x040fe20000000000 */
[----:B------:R-:W-:Y:S01]  /*9d00*/  ULDC UR6, c[0x0][0x28c] ;  /* 0x0000a30000067ab9 */ /* 0x000fe20000000800 */
[C---:B------:R-:W-:Y:S01]  /*9d10*/  VIADD R21, R12.reuse, 0x8 ;  /* 0x000000080c157836 */ /* 0x040fe20000000000 */
[----:B------:R-:W-:Y:S01]  /*9d20*/  IADD3 R130, R12, 0x9, RZ ;  /* 0x000000090c827810 */ /* 0x000fe20007ffe0ff */
[----:B------:R-:W-:Y:S01]  /*9d30*/  BSSY B0, `(.L_x_43) ;  /* 0x00000d8000007945 */ /* 0x000fe20003800000 */
[----:B------:R-:W-:Y:S01]  /*9d40*/  ISETP.GE.AND P4, PT, R20, UR6, PT ;  /* 0x0000000614007c0c */ /* 0x000fe2000bf86270 */
[----:B------:R-:W-:Y:S01]  /*9d50*/  VIADD R20, R12, 0x10 ;  /* 0x000000100c147836 */ /* 0x000fe20000000000 */
[----:B------:R-:W-:-:S02]  /*9d60*/  ISETP.GE.AND P3, PT, R21, UR6, PT ;  /* 0x0000000615007c0c */ /* 0x000fc4000bf66270 */
[----:B------:R-:W-:Y:S02]  /*9d70*/  IADD3 R21, R12, 0x18, RZ ;  /* 0x000000180c157810 */ /* 0x000fe40007ffe0ff */
[----:B------:R-:W-:Y:S01]  /*9d80*/  ISETP.GE.AND P5, PT, R20, UR6, PT ;  /* 0x0000000614007c0c */ /* 0x000fe2000bfa6270 */
[C---:B------:R-:W-:Y:S01]  /*9d90*/  VIADD R20, R12.reuse, 0x11 ;  /* 0x000000110c147836 */ /* 0x040fe20000000000 */
[----:B------:R-:W-:Y:S02]  /*9da0*/  ISETP.GE.AND P2, PT, R12, UR6, PT ;  /* 0x000000060c007c0c */ /* 0x000fe4000bf46270 */
[----:B------:R-:W-:Y:S02]  /*9db0*/  FSEL R131, R25, -INF , !P4 ;  /* 0xff80000019837808 */ /* 0x000fe40006000000 */
[----:B------:R-:W-:Y:S02]  /*9dc0*/  FSEL R141, R27, -INF , !P4 ;  /* 0xff8000001b8d7808 */ /* 0x000fe40006000000 */
[----:B------:R-:W-:-:S02]  /*9dd0*/  ISETP.GE.AND P6, PT, R130, UR6, PT ;  /* 0x0000000682007c0c */ /* 0x000fc4000bfc6270 */
[----:B------:R-:W-:Y:S01]  /*9de0*/  ISETP.GE.AND P4, PT, R21, UR6, PT ;  /* 0x0000000615007c0c */ /* 0x000fe2000bf86270 */
[----:B------:R-:W-:Y:S01]  /*9df0*/  VIADD R21, R12, 0x20 ;  /* 0x000000200c157836 */ /* 0x000fe20000000000 */
[----:B------:R-:W-:Y:S02]  /*9e00*/  FSEL R130, R24, -INF , !P2 ;  /* 0xff80000018827808 */ /* 0x000fe40005000000 */
[----:B------:R-:W-:Y:S02]  /*9e10*/  FSEL R139, R26, -INF , !P2 ;  /* 0xff8000001a8b7808 */ /* 0x000fe40005000000 */
[----:B------:R-:W-:Y:S01]  /*9e20*/  ISETP.GE.AND P2, PT, R20, UR6, PT ;  /* 0x0000000614007c0c */ /* 0x000fe2000bf46270 */
[----:B------:R-:W-:Y:S01]  /*9e30*/  VIADD R20, R12, 0x19 ;  /* 0x000000190c147836 */ /* 0x000fe20000000000 */
[----:B------:R-:W-:Y:S02]  /*9e40*/  FSEL R143, R30, -INF , !P3 ;  /* 0xff8000001e8f7808 */ /* 0x000fe40005800000 */
[----:B------:R-:W-:-:S02]  /*9e50*/  FSEL R30, R29, -INF , !P6 ;  /* 0xff8000001d1e7808 */ /* 0x000fc40007000000 */
[----:B------:R-:W-:Y:S02]  /*9e60*/  FSEL R31, R31, -INF , !P6 ;  /* 0xff8000001f1f7808 */ /* 0x000fe40007000000 */
[----:B------:R-:W-:Y:S01]  /*9e70*/  ISETP.GE.AND P6, PT, R21, UR6, PT ;  /* 0x0000000615007c0c */ /* 0x000fe2000bfc6270 */
[----:B------:R-:W-:Y:S01]  /*9e80*/  VIADD R21, R12, 0x28 ;  /* 0x000000280c157836 */ /* 0x000fe20000000000 */
[----:B------:R-:W-:Y:S02]  /*9e90*/  FSEL R28, R28, -INF , !P3 ;  /* 0xff8000001c1c7808 */ /* 0x000fe40005800000 */
[----:B------:R-:W-:Y:S02]  /*9ea0*/  ISETP.GE.AND P3, PT, R20, UR6, PT ;  /* 0x0000000614007c0c */ /* 0x000fe4000bf66270 */
[----:B------:R-:W-:Y:S02]  /*9eb0*/  IADD3 R20, R12, 0x21, RZ ;  /* 0x000000210c147810 */ /* 0x000fe40007ffe0ff */
[----:B------:R-:W-:-:S02]  /*9ec0*/  FSEL R138, R33, -INF , !P2 ;  /* 0xff800000218a7808 */ /* 0x000fc40005000000 */
[----:B------:R-:W-:Y:S02]  /*9ed0*/  FSEL R35, R35, -INF , !P2 ;  /* 0xff80000023237808 */ /* 0x000fe40005000000 */
[----:B------:R-:W-:Y:S02]  /*9ee0*/  FSEL R32, R32, -INF , !P5 ;  /* 0xff80000020207808 */ /* 0x000fe40006800000 */
[----:B------:R-:W-:Y:S02]  /*9ef0*/  FSEL R34, R34, -INF , !P5 ;  /* 0xff80000022227808 */ /* 0x000fe40006800000 */
[----:B------:R-:W-:Y:S02]  /*9f00*/  ISETP.GE.AND P2, PT, R21, UR6, PT ;  /* 0x0000000615007c0c */ /* 0x000fe4000bf46270 */
[----:B------:R-:W-:Y:S01]  /*9f10*/  ISETP.GE.AND P5, PT, R20, UR6, PT ;  /* 0x0000000614007c0c */ /* 0x000fe2000bfa6270 */
[C---:B------:R-:W-:Y:S01]  /*9f20*/  VIADD R20, R12.reuse, 0x29 ;  /* 0x000000290c147836 */ /* 0x040fe20000000000 */
[----:B------:R-:W-:-:S02]  /*9f30*/  IADD3 R21, R12, 0x30, RZ ;  /* 0x000000300c157810 */ /* 0x000fc40007ffe0ff */
[----:B------:R-:W-:Y:S02]  /*9f40*/  FSEL R37, R37, -INF , !P3 ;  /* 0xff80000025257808 */ /* 0x000fe40005800000 */
[----:B------:R-:W-:Y:S02]  /*9f50*/  FSEL R24, R39, -INF , !P3 ;  /* 0xff80000027187808 */ /* 0x000fe40005800000 */
[----:B------:R-:W-:Y:S01]  /*9f60*/  ISETP.GE.AND P3, PT, R21, UR6, PT ;  /* 0x0000000615007c0c */ /* 0x000fe2000bf66270 */
[----:B------:R-:W-:Y:S01]  /*9f70*/  VIADD R21, R12, 0x38 ;  /* 0x000000380c157836 */ /* 0x000fe20000000000 */
[----:B------:R-:W-:Y:S02]  /*9f80*/  FSEL R36, R36, -INF , !P4 ;  /* 0xff80000024247808 */ /* 0x000fe40006000000 */
[----:B------:R-:W-:Y:S02]  /*9f90*/  FSEL R38, R38, -INF , !P4 ;  /* 0xff80000026267808 */ /* 0x000fe40006000000 */
[----:B------:R-:W-:Y:S01]  /*9fa0*/  ISETP.GE.AND P4, PT, R20, UR6, PT ;  /* 0x0000000614007c0c */ /* 0x000fe2000bf86270 */
[----:B------:R-:W-:Y:S01]  /*9fb0*/  VIADD R20, R12, 0x31 ;  /* 0x000000310c147836 */ /* 0x000fe20000000000 */
[----:B------:R-:W-:-:S02]  /*9fc0*/  FSEL R41, R41, -INF , !P5 ;  /* 0xff80000029297808 */ /* 0x000fc40006800000 */
[----:B------:R-:W-:Y:S02]  /*9fd0*/  FSEL R43, R43, -INF , !P5 ;  /* 0xff8000002b2b7808 */ /* 0x000fe40006800000 */
[----:B------:R-:W-:Y:S01]  /*9fe0*/  ISETP.GE.AND P5, PT, R21, UR6, PT ;  /* 0x0000000615007c0c */ /* 0x000fe2000bfa6270 */
[----:B------:R-:W-:Y:S01]  /*9ff0*/  VIADD R21, R12, 0x40 ;  /* 0x000000400c157836 */ /* 0x000fe20000000000 */
[----:B------:R-:W-:Y:S02]  /*a000*/  FSEL R39, R40, -INF , !P6 ;  /* 0xff80000028277808 */ /* 0x000fe40007000000 */
[----:B------:R-:W-:Y:S02]  /*a010*/  FSEL R25, R42, -INF , !P6 ;  /* 0xff8000002a197808 */ /* 0x000fe40007000000 */
[----:B------:R-:W-:Y:S02]  /*a020*/  ISETP.GE.AND P6, PT, R20, UR6, PT ;  /* 0x0000000614007c0c */ /* 0x000fe4000bfc6270 */
[----:B------:R-:W-:-:S02]  /*a030*/  IADD3 R20, R12, 0x39, RZ ;  /* 0x000000390c147810 */ /* 0x000fc40007ffe0ff */
[----:B------:R-:W-:Y:S02]  /*a040*/  FSEL R42, R45, -INF , !P4 ;  /* 0xff8000002d2a7808 */ /* 0x000fe40006000000 */
[----:B------:R-:W-:Y:S02]  /*a050*/  FSEL R132, R47, -INF , !P4 ;  /* 0xff8000002f847808 */ /* 0x000fe40006000000 */
[----:B------:R-:W-:Y:S01]  /*a060*/  FSEL R142, R44, -INF , !P2 ;  /* 0xff8000002c8e7808 */ /* 0x000fe20005000000 */
[----:B------:R-:W-:Y:S01]  /*a070*/  VIADD R44, R12, 0x61 ;  /* 0x000000610c2c7836 */ /* 0x000fe20000000000 */
        /* <DEDUP_REMOVED lines=11> */
[----:B------:R-:W-:-:S02]  /*a130*/  ISETP.GE.AND P3, PT, R20, UR6, PT ;  /* 0x0000000614007c0c */ /* 0x000fc4000bf66270 */
[----:B------:R-:W-:Y:S02]  /*a140*/  FMNMX R20, R130, R129, !PT ;  /* 0x0000008182147209 */ /* 0x000fe40007800000 */
[----:B------:R-:W-:Y:S02]  /*a150*/  FMNMX R40, R139, R128, !PT ;  /* 0x000000808b287209 */ /* 0x000fe40007800000 */
[----:B------:R-:W-:Y:S02]  /*a160*/  FSEL R47, R52, -INF , !P5 ;  /* 0xff800000342f7808 */ /* 0x000fe40006800000 */
[----:B------:R-:W-:Y:S02]  /*a170*/  FSEL R26, R54, -INF , !P5 ;  /* 0xff800000361a7808 */ /* 0x000fe40006800000 */
[----:B------:R-:W-:Y:S02]  /*a180*/  ISETP.GE.AND P5, PT, R21, UR6, PT ;  /* 0x0000000615007c0c */ /* 0x000fe4000bfa6270 */
[----:B------:R-:W-:Y:S01]  /*a190*/  FMNMX R21, R131, R20, !PT ;  /* 0x0000001483157209 */ /* 0x000fe20007800000 */
[----:B------:R-:W-:Y:S01]  /*a1a0*/  VIADD R20, R12, 0x50 ;  /* 0x000000500c147836 */ /* 0x000fe20000000000 */
[----:B------:R-:W-:-:S02]  /*a1b0*/  FMNMX R40, R141, R40, !PT ;  /* 0x000000288d287209 */ /* 0x000fc40007800000 */
[----:B------:R-:W-:Y:S02]  /*a1c0*/  FMNMX R21, R28, R21, !PT ;  /* 0x000000151c157209 */ /* 0x000fe40007800000 */
[----:B------:R-:W-:Y:S02]  /*a1d0*/  FMNMX R40, R143, R40, !PT ;  /* 0x000000288f287209 */ /* 0x000fe40007800000 */
[----:B------:R-:W-:Y:S02]  /*a1e0*/  FMNMX R21, R30, R21, !PT ;  /* 0x000000151e157209 */ /* 0x000fe40007800000 */
[----:B------:R-:W-:Y:S01]  /*a1f0*/  FMNMX R29, R31, R40, !PT ;  /* 0x000000281f1d7209 */ /* 0x000fe20007800000 */
[----:B------:R-:W-:Y:S01]  /*a200*/  VIADD R40, R12, 0x58 ;  /* 0x000000580c287836 */ /* 0x000fe20000000000 */
[----:B------:R-:W-:Y:S02]  /*a210*/  FSEL R46, R53, -INF , !P2 ;  /* 0xff800000352e7808 */ /* 0x000fe40005000000 */
[----:B------:R-:W-:-:S02]  /*a220*/  FSEL R27, R55, -INF , !P2 ;  /* 0xff800000371b7808 */ /* 0x000fc40005000000 */
[----:B------:R-:W-:Y:S02]  /*a230*/  ISETP.GE.AND P2, PT, R20, UR6, PT ;  /* 0x0000000614007c0c */ /* 0x000fe4000bf46270 */
[----:B------:R-:W-:Y:S02]  /*a240*/  IADD3 R33, R12, 0x51, RZ ;  /* 0x000000510c217810 */ /* 0x000fe40007ffe0ff */
[----:B------:R-:W-:Y:S02]  /*a250*/  FMNMX R21, R32, R21, !PT ;  /* 0x0000001520157209 */ /* 0x000fe40007800000 */
[----:B------:R-:W-:Y:S02]  /*a260*/  FMNMX R20, R34, R29, !PT ;  /* 0x0000001d22147209 */ /* 0x000fe40007800000 */
[----:B------:R-:W-:Y:S02]  /*a270*/  FSEL R54, R56, -INF , !P4 ;  /* 0xff80000038367808 */ /* 0x000fe40006000000 */
[----:B------:R-:W-:-:S02]  /*a280*/  FSEL R29, R58, -INF , !P4 ;  /* 0xff8000003a1d7808 */ /* 0x000fc40006000000 */
[----:B------:R-:W-:Y:S02]  /*a290*/  ISETP.GE.AND P4, PT, R33, UR6, PT ;  /* 0x0000000621007c0c */ /* 0x000fe4000bf86270 */
[----:B------:R-:W-:Y:S02]  /*a2a0*/  FMNMX R21, R138, R21, !PT ;  /* 0x000000158a157209 */ /* 0x000fe40007800000 */
[----:B------:R-:W-:Y:S02]  /*a2b0*/  FMNMX R33, R35, R20, !PT ;  /* 0x0000001423217209 */ /* 0x000fe40007800000 */
[----:B------:R-:W-:Y:S02]  /*a2c0*/  FMNMX R20, R36, R21, !PT ;  /* 0x0000001524147209 */ /* 0x000fe40007800000 */
[----:B------:R-:W-:Y:S02]  /*a2d0*/  FMNMX R21, R38, R33, !PT ;  /* 0x0000002126157209 */ /* 0x000fe40007800000 */
[----:B------:R-:W-:-:S02]  /*a2e0*/  FSEL R55, R57, -INF , !P3 ;  /* 0xff80000039377808 */ /* 0x000fc40005800000 */
[----:B------:R-:W-:Y:S02]  /*a2f0*/  FSEL R33, R59, -INF , !P3 ;  /* 0xff8000003b217808 */ /* 0x000fe40005800000 */
[----:B------:R-:W-:Y:S02]  /*a300*/  ISETP.GE.AND P3, PT, R40, UR6, PT ;  /* 0x0000000628007c0c */ /* 0x000fe4000bf66270 */
[----:B------:R-:W-:Y:S02]  /*a310*/  FMNMX R20, R37, R20, !PT ;  /* 0x0000001425147209 */ /* 0x000fe40007800000 */
[----:B------:R-:W-:Y:S01]  /*a320*/  FMNMX R40, R24, R21, !PT ;  /* 0x0000001518287209 */ /* 0x000fe20007800000 */
[----:B------:R-:W-:Y:S01]  /*a330*/  VIADD R21, R12, 0x59 ;  /* 0x000000590c157836 */ /* 0x000fe20000000000 */
[----:B------:R-:W-:Y:S02]  /*a340*/  FMNMX R20, R39, R20, !PT ;  /* 0x0000001427147209 */ /* 0x000fe40007800000 */
[----:B------:R-:W-:-:S02]  /*a350*/  FMNMX R40, R25, R40, !PT ;  /* 0x0000002819287209 */ /* 0x000fc40007800000 */
[----:B------:R-:W-:Y:S02]  /*a360*/  FSEL R59, R60, -INF , !P6 ;  /* 0xff8000003c3b7808 */ /* 0x000fe40007000000 */
[----:B------:R-:W-:Y:S01]  /*a370*/  FSEL R57, R62, -INF , !P6 ;  /* 0xff8000003e397808 */ /* 0x000fe20007000000 */
[----:B------:R-:W-:Y:S01]  /*a380*/  VIADD R62, R12, 0x70 ;  /* 0x000000700c3e7836 */ /* 0x000fe20000000000 */
[----:B------:R-:W-:Y:S02]  /*a390*/  ISETP.GE.AND P6, PT, R21, UR6, PT ;  /* 0x0000000615007c0c */ /* 0x000fe4000bfc6270 */
[----:B------:R-:W-:Y:S02]  /*a3a0*/  FMNMX R21, R41, R20, !PT ;  /* 0x0000001429157209 */ /* 0x000fe40007800000 */
[----:B------:R-:W-:Y:S02]  /*a3b0*/  FMNMX R40, R43, R40, !PT ;  /* 0x000000282b287209 */ /* 0x000fe40007800000 */
[----:B------:R-:W-:-:S02]  /*a3c0*/  FMNMX R21, R142, R21, !PT ;  /* 0x000000158e157209 */ /* 0x000fc40007800000 */
[----:B------:R-:W-:Y:S02]  /*a3d0*/  FMNMX R45, R137, R40, !PT ;  /* 0x00000028892d7209 */ /* 0x000fe40007800000 */
[----:B------:R-:W-:Y:S02]  /*a3e0*/  IADD3 R20, R12, 0x60, RZ ;  /* 0x000000600c147810 */ /* 0x000fe40007ffe0ff */
[----:B------:R-:W-:Y:S02]  /*a3f0*/  FMNMX R21, R42, R21, !PT ;  /* 0x000000152a157209 */ /* 0x000fe40007800000 */
[----:B------:R-:W-:Y:S02]  /*a400*/  FMNMX R45, R132, R45, !PT ;  /* 0x0000002d842d7209 */ /* 0x000fe40007800000 */
[----:B------:R-:W-:Y:S02]  /*a410*/  FSEL R58, R61, -INF , !P5 ;  /* 0xff8000003d3a7808 */ /* 0x000fe40006800000 */
[----:B------:R-:W-:Y:S01]  /*a420*/  FSEL R56, R63, -INF , !P5 ;  /* 0xff8000003f387808 */ /* 0x000fe20006800000 */
[----:B------:R-:W-:Y:S01]  /*a430*/  VIADD R63, R12, 0x71 ;  /* 0x000000710c3f7836 */ /* 0x000fe20000000000 */
[----:B------:R-:W-:-:S02]  /*a440*/  ISETP.GE.AND P5, PT, R20, UR6, PT ;  /* 0x0000000614007c0c */ /* 0x000fc4000bfa6270 */
[----:B------:R-:W-:Y:S02]  /*a450*/  FMNMX R20, R48, R21, !PT ;  /* 0x0000001530147209 */ /* 0x000fe40007800000 */
[----:B------:R-:W-:Y:S02]  /*a460*/  FMNMX R40, R50, R45, !PT ;  /* 0x0000002d32287209 */ /* 0x000fe40007800000 */
[----:B------:R-:W-:Y:S02]  /*a470*/  FMNMX R20, R49, R20, !PT ;  /* 0x0000001431147209 */ /* 0x000fe40007800000 */
[----:B------:R-:W-:Y:S01]  /*a480*/  FMNMX R45, R51, R40, !PT ;  /* 0x00000028332d7209 */ /* 0x000fe20007800000 */
[----:B------:R-:W-:Y:S01]  /*a490*/  VIADD R40, R12, 0x68 ;  /* 0x000000680c287836 */ /* 0x000fe20000000000 */
[----:B------:R-:W-:Y:S02]  /*a4a0*/  FMNMX R21, R47, R20, !PT ;  /* 0x000000142f157209 */ /* 0x000fe40007800000 */
[----:B------:R-:W-:-:S02]  /*a4b0*/  FMNMX R20, R26, R45, !PT ;  /* 0x0000002d1a147209 */ /* 0x000fc40007800000 */
[----:B------:R-:W-:Y:S02]  /*a4c0*/  FSEL R61, R65, -INF , !P4 ;  /* 0xff800000413d7808 */ /* 0x000fe40006000000 */
[----:B------:R-:W-:Y:S02]  /*a4d0*/  FSEL R52, R67, -INF , !P4 ;  /* 0xff80000043347808 */ /* 0x000fe40006000000 */
[----:B------:R-:W-:Y:S02]  /*a4e0*/  ISETP.GE.AND P4, PT, R40, UR6, PT ;  /* 0x0000000628007c0c */ /* 0x000fe4000bf86270 */
[----:B------:R-:W-:Y:S02]  /*a4f0*/  FMNMX R21, R46, R21, !PT ;  /* 0x000000152e157209 */ /* 0x000fe40007800000 */
[----:B------:R-:W-:Y:S02]  /*a500*/  FMNMX R40, R27, R20, !PT ;  /* 0x000000141b287209 */ /* 0x000fe40007800000 */
[----:B------:R-:W-:-:S02]  /*a510*/  FSEL R60, R64, -INF , !P2 ;  /* 0xff800000403c7808 */ /* 0x000fc40005000000 */
[----:B------:R-:W-:Y:S02]  /*a520*/  FSEL R53, R66, -INF , !P2 ;  /* 0xff80000042357808 */ /* 0x000fe40005000000 */
[----:B------:R-:W-:Y:S02]  /*a530*/  ISETP.GE.AND P2, PT, R44, UR6, PT ;  /* 0x000000062c007c0c */ /* 0x000fe4000bf46270 */
[----:B------:R-:W-:Y:S02]  /*a540*/  FMNMX R20, R54, R21, !PT ;  /* 0x0000001536147209 */ /* 0x000fe40007800000 */
[----:B------:R-:W-:Y:S02]  /*a550*/  FMNMX R44, R29, R40, !PT ;  /* 0x000000281d2c7209 */ /* 0x000fe40007800000 */
[----:B------:R-:W-:Y:S02]  /*a560*/  IADD3 R45, R12, 0x69, RZ ;  /* 0x000000690c2d7810 */ /* 0x000fe40007ffe0ff */
[----:B------:R-:W-:-:S02]  /*a570*/  FMNMX R20, R55, R20, !PT ;  /* 0x0000001437147209 */ /* 0x000fc40007800000 */
[----:B------:R-:W-:Y:S02]  /*a580*/  FMNMX R44, R33, R44, !PT ;  /* 0x0000002c212c7209 */ /* 0x000fe40007800000 */
[----:B------:R-:W-:Y:S01]  /*a590*/  FSEL R67, R68, -INF , !P3 ;  /* 0xff80000044437808 */ /* 0x000fe20005800000 */
[----:B------:R-:W-:Y:S01]  /*a5a0*/  IMAD R68, R6, 0x8, R13 ;  /* 0x0000000806447824 */ /* 0x000fe200078e020d */
[----:B------:R-:W-:Y:S02]  /*a5b0*/  FSEL R40, R70, -INF , !P3 ;  /* 0xff80000046287808 */ /* 0x000fe40005800000 */
[----:B------:R-:W-:Y:S02]  /*a5c0*/  ISETP.GE.AND P3, PT, R45, UR6, PT ;  /* 0x000000062d007c0c */ /* 0x000fe4000bf66270 */
[----:B------:R-:W-:Y:S02]  /*a5d0*/  FMNMX R21, R59, R20, !PT ;  /* 0x000000143b157209 */ /* 0x000fe40007800000 */
[----:B------:R-:W-:-:S02]  /*a5e0*/  FMNMX R45, R57, R44, !PT ;  /* 0x0000002c392d7209 */ /* 0x000fc40007800000 */
[----:B------:R-:W-:Y:S02]  /*a5f0*/  FSEL R69, R69, -INF , !P6 ;  /* 0xff80000045457808 */ /* 0x000fe40007000000 */
[----:B------:R-:W-:Y:S02]  /*a600*/  FSEL R44, R71, -INF , !P6 ;  /* 0xff800000472c7808 */ /* 0x000fe40007000000 */
[----:B------:R-:W-:Y:S02]  /*a610*/  ISETP.GE.AND P6, PT, R62, UR6, PT ;  /* 0x000000063e007c0c */ /* 0x000fe4000bfc6270 */
[----:B------:R-:W-:Y:S02]  /*a620*/  FMNMX R21, R58, R21, !PT ;  /* 0x000000153a157209 */ /* 0x000fe40007800000 */
[----:B------:R-:W-:Y:S02]  /*a630*/  FMNMX R62, R56, R45, !PT ;  /* 0x0000002d383e7209 */ /* 0x000fe40007800000 */
[----:B------:R-:W-:-:S02]  /*a640*/  FMNMX R20, R60, R21, !PT ;  /* 0x000000153c147209 */ /* 0x000fc40007800000 */
[----:B------:R-:W-:Y:S02]  /*a650*/  FMNMX R21, R53, R62, !PT ;  /* 0x0000003e35157209 */ /* 0x000fe40007800000 */
[----:B------:R-:W-:Y:S02]  /*a660*/  FMNMX R20, R61, R20, !PT ;  /* 0x000000143d147209 */ /* 0x000fe40007800000 */
[----:B------:R-:W-:Y:S02]  /*a670*/  FMNMX R21, R52, R21, !PT ;  /* 0x0000001534157209 */ /* 0x000fe40007800000 */
[----:B------:R-:W-:Y:S02]  /*a680*/  FSEL R72, R72, -INF , !P5 ;  /* 0xff80000048487808 */ /* 0x000fe40006800000 */
[----:B------:R-:W-:Y:S02]  /*a690*/  FSEL R45, R74, -INF , !P5 ;  /* 0xff8000004a2d7808 */ /* 0x000fe40006800000 */
[----:B------:R-:W-:-:S02]  /*a6a0*/  ISETP.GE.AND P5, PT, R63, UR6, PT ;  /* 0x000000063f007c0c */ /* 0x000fc4000bfa6270 */
[----:B------:R-:W-:Y:S02]  /*a6b0*/  FMNMX R20, R67, R20, !PT ;  /* 0x0000001443147209 */ /* 0x000fe40007800000 */
[----:B------:R-:W-:Y:S02]  /*a6c0*/  FMNMX R63, R40, R21, !PT ;  /* 0x00000015283f7209 */ /* 0x000fe40007800000 */
[----:B------:R-:W-:Y:S02]  /*a6d0*/  IADD3 R62, R12, 0x78, RZ ;  /* 0x000000780c3e7810 */ /* 0x000fe40007ffe0ff */
[----:B------:R-:W-:Y:S02]  /*a6e0*/  FMNMX R21, R69, R20, !PT ;  /* 0x0000001445157209 */ /* 0x000fe40007800000 */
[----:B------:R-:W-:Y:S02]  /*a6f0*/  FSEL R70, R73, -INF , !P2 ;  /* 0xff80000049467808 */ /* 0x000fe40005000000 */
[----:B------:R-:W-:-:S02]  /*a700*/  FSEL R64, R75, -INF , !P2 ;  /* 0xff8000004b407808 */ /* 0x000fc40005000000 */
[----:B------:R-:W-:Y:S02]  /*a710*/  FMNMX R20, R44, R63, !PT ;  /* 0x0000003f2c147209 */ /* 0x000fe40007800000 */
[----:B------:R-:W-:Y:S01]  /*a720*/  ISETP.GE.AND P2, PT, R62, UR6, PT ;  /* 0x000000063e007c0c */ /* 0x000fe2000bf46270 */
[----:B------:R-:W-:Y:S01]  /*a730*/  VIADD R62, R12, 0x79 ;  /* 0x000000790c3e7836 */ /* 0x000fe20000000000 */
[----:B------:R-:W-:Y:S02]  /*a740*/  FMNMX R21, R72, R21, !PT ;  /* 0x0000001548157209 */ /* 0x000fe40007800000 */
[----:B------:R-:W-:Y:S02]  /*a750*/  FMNMX R65, R45, R20, !PT ;  /* 0x000000142d417209 */ /* 0x000fe40007800000 */
[----:B------:R-:W-:Y:S02]  /*a760*/  FSEL R74, R76, -INF , !P4 ;  /* 0xff8000004c4a7808 */ /* 0x000fe40006000000 */
[----:B------:R-:W-:-:S02]  /*a770*/  FSEL R63, R78, -INF , !P4 ;  /* 0xff8000004e3f7808 */ /* 0x000fc40006000000 */
[----:B------:R-:W-:Y:S02]  /*a780*/  ISETP.GE.AND P4, PT, R62, UR6, PT ;  /* 0x000000063e007c0c */ /* 0x000fe4000bf86270 */
[----:B------:R-:W-:Y:S02]  /*a790*/  FMNMX R21, R70, R21, !PT ;  /* 0x0000001546157209 */ /* 0x000fe40007800000 */
[----:B------:R-:W-:Y:S02]  /*a7a0*/  FMNMX R62, R64, R65, !PT ;  /* 0x00000041403e7209 */ /* 0x000fe40007800000 */
[----:B------:R-:W-:Y:S02]  /*a7b0*/  FSEL R77, R77, -INF , !P3 ;  /* 0xff8000004d4d7808 */ /* 0x000fe40005800000 */
[----:B------:R-:W-:Y:S02]  /*a7c0*/  FMNMX R20, R74, R21, !PT ;  /* 0x000000154a147209 */ /* 0x000fe40007800000 */
[----:B------:R-:W-:-:S02]  /*a7d0*/  FSEL R65, R79, -INF , !P3 ;  /* 0xff8000004f417808 */ /* 0x000fc40005800000 */
[----:B------:R-:W-:Y:S02]  /*a7e0*/  FMNMX R62, R63, R62, !PT ;  /* 0x0000003e3f3e7209 */ /* 0x000fe40007800000 */
[----:B------:R-:W-:Y:S02]  /*a7f0*/  FSEL R75, R80, -INF , !P6 ;  /* 0xff800000504b7808 */ /* 0x000fe40007000000 */
        /* <DEDUP_REMOVED lines=11> */
[----:B------:R-:W-:Y:S02]  /*a8b0*/  FMNMX R20, R84, R21, !PT ;  /* 0x0000001554147209 */ /* 0x000fe40007800000 */
[----:B------:R-:W-:Y:S02]  /*a8c0*/  FSEL R145, R85, -INF , !P4 ;  /* 0xff80000055917808 */ /* 0x000fe40006000000 */
[----:B------:R-:W-:Y:S02]  /*a8d0*/  FSEL R136, R87, -INF , !P4 ;  /* 0xff80000057887808 */ /* 0x000fe40006000000 */
[----:B------:R-:W-:Y:S02]  /*a8e0*/  FMNMX R21, R135, R62, !PT ;  /* 0x0000003e87157209 */ /* 0x000fe40007800000 */
[----:B------:R-:W-:-:S02]  /*a8f0*/  FMNMX R20, R145, R20, !PT ;  /* 0x0000001491147209 */ /* 0x000fc40007800000 */
[----:B------:R-:W-:Y:S02]  /*a900*/  FMNMX R21, R136, R21, !PT ;  /* 0x0000001588157209 */ /* 0x000fe40007800000 */
[----:B------:R-:W-:Y:S01]  /*a910*/  PRMT R68, RZ, 0x654, R68 ;  /* 0x00000654ff447816 */ /* 0x000fe20000000044 */
[----:B------:R-:W1:Y:S01]  /*a920*/  SHFL.BFLY PT, R71, R20, 0x1, 0x1f ;  /* 0x0c201f0014477f89 */ /* 0x000e6200000e0000 */
[----:B------:R-:W-:Y:S02]  /*a930*/  LEA R79, R17, R2, 0x3 ;  /* 0x00000002114f7211 */ /* 0x000fe400078e18ff */
[----:B------:R-:W-:Y:S01]  /*a940*/  SHF.L.U32 R76, R3, 0x1f, RZ ;  /* 0x0000001f034c7819 */ /* 0x000fe200000006ff */
[----:B------:R-:W2:Y:S01]  /*a950*/  SHFL.BFLY PT, R62, R21, 0x1, 0x1f ;  /* 0x0c201f00153e7f89 */ /* 0x000ea200000e0000 */
[----:B------:R3:W-:Y:S02]  /*a960*/  SYNCS.ARRIVE.TRANS64.RED.A1T0 RZ, [R68+URZ], RZ ;  /* 0x000000ff44ff79a7 */ /* 0x0007e4000810043f */
[----:B------:R-:W4:Y:S01]  /*a970*/  SYNCS.PHASECHK.TRANS64.TRYWAIT P4, [R79+URZ+0x16800], R76 ;  /* 0x0168004c4f0075a7 */ /* 0x000f22000808017f */
[----:B-1----:R-:W-:-:S02]  /*a980*/  FMNMX R71, R20, R71, !PT ;  /* 0x0000004714477209 */ /* 0x002fc40007800000 */
[----:B--2---:R-:W-:-:S03]  /*a990*/  FMNMX R62, R21, R62, !PT ;  /* 0x0000003e153e7209 */ /* 0x004fc60007800000 */
[----:B------:R-:W1:Y:S04]  /*a9a0*/  SHFL.BFLY PT, R66, R71, 0x2, 0x1f ;  /* 0x0c401f0047427f89 */ /* 0x000e6800000e0000 */
[----:B------:R-:W2:Y:S01]  /*a9b0*/  SHFL.BFLY PT, R73, R62, 0x2, 0x1f ;  /* 0x0c401f003e497f89 */ /* 0x000ea200000e0000 */
[----:B-1----:R-:W-:Y:S02]  /*a9c0*/  FMNMX R21, R71, R66, !PT ;  /* 0x0000004247157209 */ /* 0x002fe40007800000 */
[----:B--2---:R-:W-:Y:S02]  /*a9d0*/  FMNMX R20, R62, R73, !PT ;  /* 0x000000493e147209 */ /* 0x004fe40007800000 */
[----:B------:R-:W-:Y:S02]  /*a9e0*/  FSETP.NEU.AND P2, PT, R21, -INF , PT ;  /* 0xff8000001500780b */ /* 0x000fe40003f4d000 */
[----:B------:R-:W-:-:S02]  /*a9f0*/  FSETP.NEU.AND P3, PT, R20, -INF , PT ;  /* 0xff8000001400780b */ /* 0x000fc40003f6d000 */
[----:B---3--:R-:W-:Y:S02]  /*aa00*/  FSEL R68, R21, RZ, P2 ;  /* 0x000000ff15447208 */ /* 0x008fe40001000000 */
[----:B------:R-:W-:-:S03]  /*aa10*/  FSEL R71, R20, RZ, P3 ;  /* 0x000000ff14477208 */ /* 0x000fc60001800000 */
[----:B------:R-:W-:Y:S02]  /*aa20*/  FADD R62, -R68, R129 ;  /* 0x00000081443e7221 */ /* 0x000fe40000000100 */
[C---:B------:R-:W-:Y:S01]  /*aa30*/  FADD R66, -R71.reuse, R128 ;  /* 0x0000008047427221 */ /* 0x040fe20000000100 */
[----:B------:R-:W-:Y:S01]  /*aa40*/  FMUL R140, R71, UR61 ;  /* 0x0000003d478c7c20 */ /* 0x000fe20008400000 */
[----:B------:R-:W-:Y:S02]  /*aa50*/  FMUL R62, R62, UR61 ;  /* 0x0000003d3e3e7c20 */ /* 0x000fe40008400000 */
[----:B------:R-:W-:Y:S01]  /*aa60*/  FMUL R73, R66, UR61 ;  /* 0x0000003d42497c20 */ /* 0x000fe20008400000 */
[----:B------:R-:W-:Y:S02]  /*aa70*/  FFMA R86, R139, UR61, -R140 ;  /* 0x0000003d8b567c23 */ /* 0x000fe4000800088c */
[----:B------:R-:W-:Y:S02]  /*aa80*/  FSETP.GEU.AND P2, PT, R62, -126, PT ;  /* 0xc2fc00003e00780b */ /* 0x000fe40003f4e000 */
[----:B------:R-:W-:Y:S01]  /*aa90*/  FSETP.GEU.AND P3, PT, R73, -126, PT ;  /* 0xc2fc00004900780b */ /* 0x000fe20003f6e000 */
[----:B----4-:R-:W-:-:S12]  /*aaa0*/  @!P4 BRA `(.L_x_44) ;  /* 0x000000500028c947 */ /* 0x010fd80003800000 */
.L_x_92:
[----:B------:R-:W-:Y:S05]  /*aab0*/  BSYNC B0 ;  /* 0x0000000000007941 */ /* 0x000fea0003800000 */
.L_x_43:
[--C-:B------:R-:W-:Y:S01]  /*aac0*/  FFMA R85, R141, UR61, -R140.reuse ;  /* 0x0000003d8d557c23 */ /* 0x100fe2000800088c */
[----:B------:R-:W-:Y:S01]  /*aad0*/  FMUL R129, R68, UR61 ;  /* 0x0000003d44817c20 */ /* 0x000fe20008400000 */
[----:B------:R-:W-:Y:S01]  /*aae0*/  FSETP.GEU.AND P4, PT, R86, -126, PT ;  /* 0xc2fc00005600780b */ /* 0x000fe20003f8e000 */
[--C-:B------:R-:W-:Y:S01]  /*aaf0*/  FFMA R81, R143, UR61, -R140.reuse ;  /* 0x0000003d8f517c23 */ /* 0x100fe2000800088c */
[----:B------:R-:W-:Y:S01]  /*ab00*/  @!P3 FMUL R73, R73, 0.5 ;  /* 0x3f0000004949b820 */ /* 0x000fe20000400000 */
[----:B------:R-:W-:Y:S01]  /*ab10*/  FSETP.GEU.AND P5, PT, R85, -126, PT ;  /* 0xc2fc00005500780b */ /* 0x000fe20003fae000 */
[--C-:B-1----:R-:W-:Y:S01]  /*ab20*/  FFMA R79, R131, UR61, -R129.reuse ;  /* 0x0000003d834f7c23 */ /* 0x102fe20008000881 */
[--C-:B------:R-:W-:Y:S01]  /*ab30*/  FFMA R131, R28, UR61, -R129.reuse ;  /* 0x0000003d1c837c23 */ /* 0x100fe20008000881 */
[--C-:B------:R-:W-:Y:S01]  /*ab40*/  FFMA R80, R130, UR61, -R129.reuse ;  /* 0x0000003d82507c23 */ /* 0x100fe20008000881 */
[--C-:B------:R-:W-:Y:S01]  /*ab50*/  FFMA R130, R30, UR61, -R129.reuse ;  /* 0x0000003d1e827c23 */ /* 0x100fe20008000881 */
[--C-:B------:R-:W-:Y:S01]  /*ab60*/  FFMA R30, R42, UR61, -R129.reuse ;  /* 0x0000003d2a1e7c23 */ /* 0x100fe20008000881 */
[--C-:B------:R-:W-:Y:S01]  /*ab70*/  FFMA R42, R77, UR61, -R129.reuse ;  /* 0x0000003d4d2a7c23 */ /* 0x100fe20008000881 */
[--C-:B------:R-:W-:Y:S01]  /*ab80*/  FFMA R128, R49, UR61, -R129.reuse ;  /* 0x0000003d31807c23 */ /* 0x100fe20008000881 */
[--C-:B------:R-:W-:Y:S01]  /*ab90*/  FFMA R49, R70, UR61, -R129.reuse ;  /* 0x0000003d46317c23 */ /* 0x100fe20008000881 */
[--C-:B------:R-:W-:Y:S01]  /*aba0*/  FFMA R70, R35, UR61, -R140.reuse ;  /* 0x0000003d23467c23 */ /* 0x100fe2000800088c */
[----:B------:R-:W-:Y:S01]  /*abb0*/  @!P4 FMUL R86, R86, 0.5 ;  /* 0x3f0000005656c820 */ /* 0x000fe20000400000 */
[----:B------:R-:W-:Y:S01]  /*abc0*/  FSETP.GEU.AND P6, PT, R81, -126, PT ;  /* 0xc2fc00005100780b */ /* 0x000fe20003fce000 */
[----:B------:R-:W1:Y:S01]  /*abd0*/  MUFU.EX2 R73, R73 ;  /* 0x0000004900497308 */ /* 0x000e620000000800 */
[----:B------:R-:W-:Y:S01]  /*abe0*/  @!P5 FMUL R85, R85, 0.5 ;  /* 0x3f0000005555d820 */ /* 0x000fe20000400000 */
[----:B------:R-:W-:Y:S01]  /*abf0*/  R2UR UR6, R11 ;  /* 0x000000000b0672ca */ /* 0x000fe200000e0000 */
[--C-:B------:R-:W-:Y:S01]  /*ac00*/  FFMA R139, R39, UR61, -R129.reuse ;  /* 0x0000003d278b7c23 */ /* 0x100fe20008000881 */
[----:B------:R-:W-:Y:S01]  /*ac10*/  @!P2 FMUL R62, R62, 0.5 ;  /* 0x3f0000003e3ea820 */ /* 0x000fe20000400000 */
[--C-:B------:R-:W-:Y:S01]  /*ac20*/  FFMA R82, R31, UR61, -R140.reuse ;  /* 0x0000003d1f527c23 */ /* 0x100fe2000800088c */
[--C-:B------:R-:W-:Y:S01]  /*ac30*/  FFMA R31, R142, UR61, -R129.reuse ;  /* 0x0000003d8e1f7c23 */ /* 0x100fe20008000881 */
[--C-:B------:R-:W-:Y:S01]  /*ac40*/  FFMA R142, R24, UR61, -R140.reuse ;  /* 0x0000003d188e7c23 */ /* 0x100fe2000800088c */
[----:B------:R-:W2:Y:S01]  /*ac50*/  MUFU.EX2 R85, R85 ;  /* 0x0000005500557308 */ /* 0x000ea20000000800 */
[--C-:B------:R-:W-:Y:S01]  /*ac60*/  FFMA R76, R47, UR61, -R129.reuse ;  /* 0x0000003d2f4c7c23 */ /* 0x100fe20008000881 */
[--C-:B------:R-:W-:Y:S01]  /*ac70*/  FFMA R47, R69, UR61, -R129.reuse ;  /* 0x0000003d452f7c23 */ /* 0x100fe20008000881 */
[--C-:B------:R-:W-:Y:S01]  /*ac80*/  FFMA R69, R26, UR61, -R140.reuse ;  /* 0x0000003d1a457c23 */ /* 0x100fe2000800088c */
[----:B------:R-:W-:Y:S01]  /*ac90*/  @!P6 FMUL R81, R81, 0.5 ;  /* 0x3f0000005151e820 */ /* 0x000fe20000400000 */
[----:B------:R-:W-:Y:S01]  /*aca0*/  FFMA R34, R34, UR61, -R140 ;  /* 0x0000003d22227c23 */ /* 0x000fe2000800088c */
[----:B------:R-:W-:Y:S01]  /*acb0*/  FFMA R141, R37, UR61, -R129 ;  /* 0x0000003d258d7c23 */ /* 0x000fe20008000881 */
[----:B------:R-:W-:Y:S01]  /*acc0*/  IMAD.U32 R146, RZ, RZ, UR6 ;  /* 0x00000006ff927e24 */ /* 0x000fe2000f8e00ff */
[----:B------:R-:W3:Y:S01]  /*acd0*/  MUFU.EX2 R86, R86 ;  /* 0x0000005600567308 */ /* 0x000ee20000000800 */
[----:B-1----:R-:W-:Y:S01]  /*ace0*/  @!P3 FMUL R73, R73, R73 ;  /* 0x000000494949b220 */ /* 0x002fe20000400000 */
[----:B------:R-:W-:Y:S01]  /*acf0*/  FSETP.GEU.AND P3, PT, R80, -126, PT ;  /* 0xc2fc00005000780b */ /* 0x000fe20003f6e000 */
[----:B------:R-:W-:Y:S01]  /*ad00*/  IMAD R28, R17, 0x500, R146 ;  /* 0x00000500111c7824 */ /* 0x000fe200078e0292 */
[----:B------:R-:W-:Y:S05]  /*ad10*/  WARPSYNC.ALL ;  /* 0x0000000000007948 */ /* 0x000fea0003800000 */
[----:B--2---:R-:W-:Y:S01]  /*ad20*/  @!P5 FMUL R85, R85, R85 ;  /* 0x000000555555d220 */ /* 0x004fe20000400000 */
[----:B------:R-:W-:Y:S01]  /*ad30*/  FSETP.GEU.AND P5, PT, R131, -126, PT ;  /* 0xc2fc00008300780b */ /* 0x000fe20003fae000 */
[----:B------:R1:W2:Y:S01]  /*ad40*/  MUFU.EX2 R83, R62 ;  /* 0x0000003e00537308 */ /* 0x0002a20000000800 */
[----:B------:R-:W-:-:S02]  /*ad50*/  VIADD R24, R28, 0x200 ;  /* 0x000002001c187836 */ /* 0x000fc40000000000 */
[--C-:B------:R-:W-:Y:S01]  /*ad60*/  FFMA R37, R84, UR61, -R129.reuse ;  /* 0x0000003d54257c23 */ /* 0x100fe20008000881 */
[----:B------:R-:W-:Y:S02]  /*ad70*/  VIADD R26, R28, 0x100 ;  /* 0x000001001c1a7836 */ /* 0x000fe40000000000 */
[----:B------:R-:W-:Y:S01]  /*ad80*/  @!P3 FMUL R80, R80, 0.5 ;  /* 0x3f0000005050b820 */ /* 0x000fe20000400000 */
[--C-:B------:R-:W-:Y:S01]  /*ad90*/  FFMA R78, R41, UR61, -R129.reuse ;  /* 0x0000003d294e7c23 */ /* 0x100fe20008000881 */
[----:B---3--:R-:W-:Y:S01]  /*ada0*/  @!P4 FMUL R86, R86, R86 ;  /* 0x000000565656c220 */ /* 0x008fe20000400000 */
[----:B------:R-:W-:Y:S01]  /*adb0*/  FSETP.GEU.AND P4, PT, R79, -126, PT ;  /* 0xc2fc00004f00780b */ /* 0x000fe20003f8e000 */
[----:B------:R-:W3:Y:S01]  /*adc0*/  MUFU.EX2 R81, R81 ;  /* 0x0000005100517308 */ /* 0x000ee20000000800 */
[--C-:B-1----:R-:W-:Y:S01]  /*add0*/  FFMA R62, R55, UR61, -R129.reuse ;  /* 0x0000003d373e7c23 */ /* 0x102fe20008000881 */
[--C-:B------:R-:W-:Y:S01]  /*ade0*/  FFMA R55, R60, UR61, -R129.reuse ;  /* 0x0000003d3c377c23 */ /* 0x100fe20008000881 */
[----:B------:R-:W-:Y:S01]  /*adf0*/  FFMA R60, R29, UR61, -R140 ;  /* 0x0000003d1d3c7c23 */ /* 0x000fe2000800088c */
[----:B------:R-:W-:Y:S01]  /*ae00*/  @!P5 FMUL R131, R131, 0.5 ;  /* 0x3f0000008383d820 */ /* 0x000fe20000400000 */
[----:B------:R-:W-:Y:S01]  /*ae10*/  MOV R29, 0xc0000010 ;  /* 0xc0000010001d7802 */ /* 0x000fe20000000f00 */
[--C-:B------:R-:W-:Y:S01]  /*ae20*/  FFMA R41, R74, UR61, -R129.reuse ;  /* 0x0000003d4a297c23 */ /* 0x100fe20008000881 */
[----:B------:R-:W-:Y:S01]  /*ae30*/  R2UR UR10, R24 ;  /* 0x00000000180a72ca */ /* 0x000fe200000e0000 */
[----:B------:R-:W1:Y:S01]  /*ae40*/  MUFU.EX2 R77, R131 ;  /* 0x00000083004d7308 */ /* 0x000e620000000800 */
[----:B------:R-:W-:Y:S01]  /*ae50*/  R2UR UR9, R29 ;  /* 0x000000001d0972ca */ /* 0x000fe200000e0000 */
[----:B--2---:R-:W-:Y:S01]  /*ae60*/  @!P2 FMUL R83, R83, R83 ;  /* 0x000000535353a220 */ /* 0x004fe20000400000 */
[----:B------:R-:W-:Y:S01]  /*ae70*/  FSETP.GEU.AND P2, PT, R82, -126, PT ;  /* 0xc2fc00005200780b */ /* 0x000fe20003f4e000 */
[----:B------:R-:W-:Y:S01]  /*ae80*/  @!P4 FMUL R79, R79, 0.5 ;  /* 0x3f0000004f4fc820 */ /* 0x000fe20000400000 */
[----:B------:R-:W-:Y:S01]  /*ae90*/  IADD3 R24, R28, 0x20, RZ ;  /* 0x000000201c187810 */ /* 0x000fe20007ffe0ff */
[----:B------:R-:W-:Y:S01]  /*aea0*/  FFMA R14, R73, R14, R86 ;  /* 0x0000000e490e7223 */ /* 0x000fe20000000056 */
[----:B------:R-:W-:Y:S01]  /*aeb0*/  R2UR UR6, R26 ;  /* 0x000000001a0672ca */ /* 0x000fe200000e0000 */
[----:B------:R-:W2:Y:S01]  /*aec0*/  MUFU.EX2 R80, R80 ;  /* 0x0000005000507308 */ /* 0x000ea20000000800 */
[----:B---3--:R-:W-:Y:S01]  /*aed0*/  @!P6 FMUL R81, R81, R81 ;  /* 0x000000515151e220 */ /* 0x008fe20000400000 */
[----:B------:R-:W-:Y:S01]  /*aee0*/  FSETP.GEU.AND P6, PT, R130, -126, PT ;  /* 0xc2fc00008200780b */ /* 0x000fe20003fce000 */
[----:B------:R-:W-:Y:S01]  /*aef0*/  FFMA R74, R27, UR61, -R140 ;  /* 0x0000003d1b4a7c23 */ /* 0x000fe2000800088c */
[----:B------:R-:W-:Y:S01]  /*af00*/  IADD3 R26, R28, 0x300, RZ ;  /* 0x000003001c1a7810 */ /* 0x000fe20007ffe0ff */
[----:B------:R-:W-:Y:S01]  /*af10*/  FFMA R143, R138, UR61, -R129 ;  /* 0x0000003d8a8f7c23 */ /* 0x000fe20008000881 */
[----:B------:R-:W-:Y:S01]  /*af20*/  R2UR UR22, R24 ;  /* 0x00000000181672ca */ /* 0x000fe200000e0000 */
[----:B------:R-:W-:Y:S01]  /*af30*/  VIADD R24, R28, 0x220 ;  /* 0x000002201c187836 */ /* 0x000fe20000000000 */
[----:B------:R-:W3:Y:S01]  /*af40*/  MUFU.EX2 R79, R79 ;  /* 0x0000004f004f7308 */ /* 0x000ee20000000800 */
[----:B-1----:R-:W-:Y:S01]  /*af50*/  @!P5 FMUL R77, R77, R77 ;  /* 0x0000004d4d4dd220 */ /* 0x002fe20000400000 */
[----:B------:R-:W-:Y:S01]  /*af60*/  FSETP.GEU.AND P5, PT, R70, -126, PT ;  /* 0xc2fc00004600780b */ /* 0x000fe20003fae000 */
[----:B------:R-:W-:Y:S01]  /*af70*/  @!P2 FMUL R82, R82, 0.5 ;  /* 0x3f0000005252a820 */ /* 0x000fe20000400000 */
[----:B------:R-:W-:Y:S01]  /*af80*/  R2UR UR14, R26 ;  /* 0x000000001a0e72ca */ /* 0x000fe200000e0000 */
[----:B------:R-:W-:Y:S01]  /*af90*/  VIADD R26, R28, 0x400 ;  /* 0x000004001c1a7836 */ /* 0x000fe20000000000 */
[----:B------:R-:W-:Y:S01]  /*afa0*/  R2UR UR30, R24 ;  /* 0x00000000181e72ca */ /* 0x000fe200000e0000 */
[----:B------:R-:W-:Y:S01]  /*afb0*/  @!P6 FMUL R130, R130, 0.5 ;  /* 0x3f0000008282e820 */ /* 0x000fe20000400000 */
[----:B------:R-:W-:Y:S01]  /*afc0*/  VIADD R24, R28, 0x420 ;  /* 0x000004201c187836 */ /* 0x000fe20000000000 */
[----:B------:R-:W-:Y:S01]  /*afd0*/  MUFU.EX2 R82, R82 ;  /* 0x0000005200527308 */ /* 0x000fe20000000800 */
[----:B------:R-:W-:Y:S01]  /*afe0*/  R2UR UR18, R26 ;  /* 0x000000001a1272ca */ /* 0x000fe200000e0000 */
[----:B------:R-:W-:-:S02]  /*aff0*/  VIADD R26, R28, 0x120 ;  /* 0x000001201c1a7836 */ /* 0x000fc40000000000 */
[----:B--2---:R-:W-:Y:S01]  /*b000*/  @!P3 FMUL R80, R80, R80 ;  /* 0x000000505050b220 */ /* 0x004fe20000400000 */
[----:B------:R-:W-:Y:S01]  /*b010*/  R2UR UR38, R24 ;  /* 0x00000000182672ca */ /* 0x000fe200000e0000 */
[--C-:B------:R-:W-:Y:S01]  /*b020*/  FFMA R71, R46, UR61, -R129.reuse ;  /* 0x0000003d2e477c23 */ /* 0x100fe20008000881 */
[----:B------:R-:W-:Y:S01]  /*b030*/  @!P5 FMUL R70, R70, 0.5 ;  /* 0x3f0000004646d820 */ /* 0x000fe20000400000 */
[----:B------:R-:W-:Y:S01]  /*b040*/  IADD3 R24, R28, 0x140, RZ ;  /* 0x000001401c187810 */ /* 0x000fe20007ffe0ff */
[----:B---3--:R-:W-:Y:S01]  /*b050*/  @!P4 FMUL R79, R79, R79 ;  /* 0x0000004f4f4fc220 */ /* 0x008fe20000400000 */
[----:B------:R-:W-:Y:S01]  /*b060*/  FSETP.GEU.AND P4, PT, R34, -126, PT ;  /* 0xc2fc00002200780b */ /* 0x000fe20003f8e000 */
[----:B------:R1:W-:Y:S01]  /*b070*/  MUFU.EX2 R84, R130 ;  /* 0x0000008200547308 */ /* 0x0003e20000000800 */
[----:B------:R-:W-:Y:S01]  /*b080*/  R2UR UR26, R26 ;  /* 0x000000001a1a72ca */ /* 0x000fe200000e0000 */
[----:B------:R-:W-:Y:S01]  /*b090*/  FFMA R68, R54, UR61, -R129 ;  /* 0x0000003d36447c23 */ /* 0x000fe20008000881 */
[----:B------:R-:W-:Y:S01]  /*b0a0*/  IADD3 R26, R28, 0x320, RZ ;  /* 0x000003201c1a7810 */ /* 0x000fe20007ffe0ff */
[----:B------:R-:W-:Y:S01]  /*b0b0*/  IMAD.MOV.U32 R27, RZ, RZ, -0x3ffffff0 ;  /* 0xc0000010ff1b7424 */ /* 0x000fe200078e00ff */
[----:B------:R-:W-:Y:S01]  /*b0c0*/  R2UR UR46, R24 ;  /* 0x00000000182e72ca */ /* 0x000fe200000e0000 */
[----:B------:R-:W-:Y:S01]  /*b0d0*/  VIADD R24, R28, 0x240 ;  /* 0x000002401c187836 */ /* 0x000fe20000000000 */
[----:B------:R-:W-:Y:S01]  /*b0e0*/  R2UR UR34, R26 ;  /* 0x000000001a2272ca */ /* 0x000fe200000e0000 */
[----:B------:R-:W2:Y:S01]  /*b0f0*/  MUFU.EX2 R70, R70 ;  /* 0x0000004600467308 */ /* 0x000ea20000000800 */
[----:B------:R-:W-:-:S02]  /*b100*/  VIADD R26, R28, 0x40 ;  /* 0x000000401c1a7836 */ /* 0x000fc40000000000 */
[--C-:B------:R-:W-:Y:S01]  /*b110*/  FFMA R147, R32, UR61, -R129.reuse ;  /* 0x0000003d20937c23 */ /* 0x100fe20008000881 */
[--C-:B------:R-:W-:Y:S01]  /*b120*/  FFMA R66, R36, UR61, -R129.reuse ;  /* 0x0000003d24427c23 */ /* 0x100fe20008000881 */
[----:B------:R-:W-:Y:S01]  /*b130*/  @!P4 FMUL R34, R34, 0.5 ;  /* 0x3f0000002222c820 */ /* 0x000fe20000400000 */
[--C-:B------:R-:W-:Y:S01]  /*b140*/  FFMA R87, R48, UR61, -R129.reuse ;  /* 0x0000003d30577c23 */ /* 0x100fe20008000881 */
[--C-:B------:R-:W-:Y:S01]  /*b150*/  FFMA R54, R61, UR61, -R129.reuse ;  /* 0x0000003d3d367c23 */ /* 0x100fe20008000881 */
[--C-:B------:R-:W-:Y:S01]  /*b160*/  FFMA R46, R67, UR61, -R129.reuse ;  /* 0x0000003d432e7c23 */ /* 0x100fe20008000881 */
[--C-:B------:R-:W-:Y:S01]  /*b170*/  FFMA R39, R144, UR61, -R129.reuse ;  /* 0x0000003d90277c23 */ /* 0x100fe20008000881 */
[--C-:B------:R-:W-:Y:S01]  /*b180*/  FFMA R138, R43, UR61, -R140.reuse ;  /* 0x0000003d2b8a7c23 */ /* 0x100fe2000800088c */
[--C-:B------:R-:W-:Y:S01]  /*b190*/  FFMA R131, R50, UR61, -R140.reuse ;  /* 0x0000003d32837c23 */ /* 0x100fe2000800088c */
[--C-:B-1----:R-:W-:Y:S01]  /*b1a0*/  FFMA R130, R51, UR61, -R140.reuse ;  /* 0x0000003d33827c23 */ /* 0x102fe2000800088c */
[----:B------:R-:W-:Y:S01]  /*b1b0*/  R2UR UR50, R24 ;  /* 0x00000000183272ca */ /* 0x000fe200000e0000 */
[--C-:B------:R-:W-:Y:S01]  /*b1c0*/  FFMA R59, R59, UR61, -R129.reuse ;  /* 0x0000003d3b3b7c23 */ /* 0x100fe20008000881 */
[--C-:B------:R-:W-:Y:S01]  /*b1d0*/  FFMA R58, R58, UR61, -R129.reuse ;  /* 0x0000003d3a3a7c23 */ /* 0x100fe20008000881 */
[--C-:B------:R-:W-:Y:S01]  /*b1e0*/  FFMA R48, R72, UR61, -R129.reuse ;  /* 0x0000003d48307c23 */ /* 0x100fe20008000881 */
[--C-:B------:R-:W-:Y:S01]  /*b1f0*/  FFMA R36, R75, UR61, -R129.reuse ;  /* 0x0000003d4b247c23 */ /* 0x100fe20008000881 */
[----:B--2---:R-:W-:Y:S01]  /*b200*/  @!P5 FMUL R70, R70, R70 ;  /* 0x000000464646d220 */ /* 0x004fe20000400000 */
[----:B------:R-:W-:Y:S01]  /*b210*/  FSETP.GEU.AND P5, PT, R139, -126, PT ;  /* 0xc2fc00008b00780b */ /* 0x000fe20003fae000 */
[----:B------:R-:W-:Y:S01]  /*b220*/  FFMA R32, R145, UR61, -R129 ;  /* 0x0000003d91207c23 */ /* 0x000fe20008000881 */
[--C-:B------:R-:W-:Y:S01]  /*b230*/  FFMA R144, R38, UR61, -R140.reuse ;  /* 0x0000003d26907c23 */ /* 0x100fe2000800088c */
[--C-:B------:R-:W-:Y:S01]  /*b240*/  FFMA R61, R33, UR61, -R140.reuse ;  /* 0x0000003d213d7c23 */ /* 0x100fe2000800088c */
[----:B------:R1:W-:Y:S01]  /*b250*/  MUFU.EX2 R67, R34 ;  /* 0x0000002200437308 */ /* 0x0003e20000000800 */
[--C-:B------:R-:W-:Y:S01]  /*b260*/  FFMA R50, R40, UR61, -R140.reuse ;  /* 0x0000003d28327c23 */ /* 0x100fe2000800088c */
[--C-:B------:R-:W-:Y:S01]  /*b270*/  FFMA R51, R44, UR61, -R140.reuse ;  /* 0x0000003d2c337c23 */ /* 0x100fe2000800088c */
[----:B------:R-:W-:Y:S01]  /*b280*/  FFMA R43, R45, UR61, -R140 ;  /* 0x0000003d2d2b7c23 */ /* 0x000fe2000800088c */
[----:B------:R-:W-:Y:S01]  /*b290*/  FFMA R24, R83, R15, R80 ;  /* 0x0000000f53187223 */ /* 0x000fe20000000050 */
[----:B------:R-:W-:Y:S01]  /*b2a0*/  FADD R14, R14, R85 ;  /* 0x000000550e0e7221 */ /* 0x000fe20000000000 */
[--C-:B------:R-:W-:Y:S01]  /*b2b0*/  FFMA R129, R25, UR61, -R140.reuse ;  /* 0x0000003d19817c23 */ /* 0x100fe2000800088c */
[--C-:B------:R-:W-:Y:S01]  /*b2c0*/  FFMA R137, R137, UR61, -R140.reuse ;  /* 0x0000003d89897c23 */ /* 0x100fe2000800088c */
        /* <DEDUP_REMOVED lines=9> */
[--C-:B------:R-:W-:Y:S01]  /*b360*/  FFMA R35, R65, UR61, -R140.reuse ;  /* 0x0000003d41237c23 */ /* 0x100fe2000800088c */
[--C-:B------:R-:W-:Y:S01]  /*b370*/  FFMA R40, R133, UR61, -R140.reuse ;  /* 0x0000003d85287c23 */ /* 0x100fe2000800088c */
[--C-:B------:R-:W-:Y:S01]  /*b380*/  FFMA R38, R134, UR61, -R140.reuse ;  /* 0x0000003d86267c23 */ /* 0x100fe2000800088c */
[--C-:B------:R-:W-:Y:S01]  /*b390*/  FFMA R33, R135, UR61, -R140.reuse ;  /* 0x0000003d87217c23 */ /* 0x100fe2000800088c */
[----:B-1----:R-:W-:Y:S01]  /*b3a0*/  FFMA R34, R136, UR61, -R140 ;  /* 0x0000003d88227c23 */ /* 0x002fe2000800088c */
[----:B------:R-:W-:Y:S01]  /*b3b0*/  R2UR UR42, R26 ;  /* 0x000000001a2a72ca */ /* 0x000fe200000e0000 */
[----:B------:R-:W-:Y:S01]  /*b3c0*/  IMAD.MOV.U32 R25, RZ, RZ, -0x3ffffff0 ;  /* 0xc0000010ff197424 */ /* 0x000fe200078e00ff */
[C---:B------:R-:W-:Y:S01]  /*b3d0*/  R2UR UR7, R27.reuse ;  /* 0x000000001b0772ca */ /* 0x040fe200000e0000 */
[----:B------:R-:W-:Y:S01]  /*b3e0*/  VIADD R26, R28, 0x340 ;  /* 0x000003401c1a7836 */ /* 0x000fe20000000000 */
[C---:B------:R-:W-:Y:S01]  /*b3f0*/  R2UR UR15, R27.reuse ;  /* 0x000000001b0f72ca */ /* 0x040fe200000e0000 */
[----:B------:R-:W-:Y:S01]  /*b400*/  @!P2 FMUL R82, R82, R82 ;  /* 0x000000525252a220 */ /* 0x000fe20000400000 */
[----:B------:R-:W-:Y:S01]  /*b410*/  R2UR UR19, R27 ;  /* 0x000000001b1372ca */ /* 0x000fe200000e0000 */
[----:B------:R-:W-:Y:S01]  /*b420*/  @!P6 FMUL R84, R84, R84 ;  /* 0x000000545454e220 */ /* 0x000fe20000400000 */
[----:B--2---:R-:W-:Y:S01]  /*b430*/  @!P5 FMUL R29, R29, R29 ;  /* 0x0000001d1d1dd220 */ /* 0x004fe20000400000 */
[----:B------:R-:W-:Y:S01]  /*b440*/  FSETP.GEU.AND P5, PT, R30, -126, PT ;  /* 0xc2fc00001e00780b */ /* 0x000fe20003fae000 */
[----:B------:R-:W-:Y:S01]  /*b450*/  FADD R24, R24, R79 ;  /* 0x0000004f18187221 */ /* 0x000fe20000000000 */
[C---:B------:R-:W-:Y:S01]  /*b460*/  R2UR UR27, R27.reuse ;  /* 0x000000001b1b72ca */ /* 0x040fe200000e0000 */
[-C--:B------:R-:W-:Y:S01]  /*b470*/  FMUL R120, R120, R83.reuse ;  /* 0x0000005378787220 */ /* 0x080fe20000400000 */
[----:B------:R-:W-:Y:S01]  /*b480*/  R2UR UR35, R27 ;  /* 0x000000001b2372ca */ /* 0x000fe200000e0000 */
[-C--:B------:R-:W-:Y:S01]  /*b490*/  FMUL R121, R121, R83.reuse ;  /* 0x0000005379797220 */ /* 0x080fe20000400000 */
[C---:B------:R-:W-:Y:S01]  /*b4a0*/  R2UR UR43, R27.reuse ;  /* 0x000000001b2b72ca */ /* 0x040fe200000e0000 */
[-C--:B------:R-:W-:Y:S01]  /*b4b0*/  FMUL R124, R124, R83.reuse ;  /* 0x000000537c7c7220 */ /* 0x080fe20000400000 */
[----:B------:R-:W-:Y:S01]  /*b4c0*/  R2UR UR55, R27 ;  /* 0x000000001b3772ca */ /* 0x000fe200000e0000 */
[----:B------:R-:W-:Y:S01]  /*b4d0*/  FADD R27, R14, R81 ;  /* 0x000000510e1b7221 */ /* 0x000fe20000000000 */
[----:B------:R-:W-:Y:S01]  /*b4e0*/  R2UR UR8, R28 ;  /* 0x000000001c0872ca */ /* 0x000fe200000e0000 */
[----:B------:R-:W-:Y:S01]  /*b4f0*/  FMUL R125, R125, R83 ;  /* 0x000000537d7d7220 */ /* 0x000fe20000400000 */
[-C--:B------:R-:W-:Y:S01]  /*b500*/  FMUL R122, R122, R73.reuse ;  /* 0x000000497a7a7220 */ /* 0x080fe20000400000 */
[----:B------:R-:W-:Y:S01]  /*b510*/  @!P5 FMUL R30, R30, 0.5 ;  /* 0x3f0000001e1ed820 */ /* 0x000fe20000400000 */
[-C--:B------:R-:W-:Y:S01]  /*b520*/  FMUL R123, R123, R73.reuse ;  /* 0x000000497b7b7220 */ /* 0x080fe20000400000 */
[-C--:B------:R-:W-:Y:S01]  /*b530*/  FMUL R126, R126, R73.reuse ;  /* 0x000000497e7e7220 */ /* 0x080fe20000400000 */
[----:B------:R-:W-:Y:S01]  /*b540*/  FMUL R127, R127, R73 ;  /* 0x000000497f7f7220 */ /* 0x000fe20000400000 */
[----:B------:R1:W2:Y:S01]  /*b550*/  MUFU.EX2 R140, R30 ;  /* 0x0000001e008c7308 */ /* 0x0002a20000000800 */
[C---:B------:R-:W-:Y:S01]  /*b560*/  R2UR UR11, R25.reuse ;  /* 0x00000000190b72ca */ /* 0x040fe200000e0000 */
[----:B------:R-:W-:Y:S01]  /*b570*/  FADD R15, R24, R77 ;  /* 0x0000004d180f7221 */ /* 0x000fe20000000000 */
[C---:B------:R-:W-:Y:S01]  /*b580*/  R2UR UR23, R25.reuse ;  /* 0x00000000191772ca */ /* 0x040fe200000e0000 */
[-C--:B------:R-:W-:Y:S01]  /*b590*/  FMUL R112, R112, R83.reuse ;  /* 0x0000005370707220 */ /* 0x080fe20000400000 */
[----:B------:R-:W-:Y:S01]  /*b5a0*/  R2UR UR31, R25 ;  /* 0x00000000191f72ca */ /* 0x000fe200000e0000 */
[-C--:B------:R-:W-:Y:S01]  /*b5b0*/  FMUL R113, R113, R83.reuse ;  /* 0x0000005371717220 */ /* 0x080fe20000400000 */
[----:B------:R-:W-:Y:S01]  /*b5c0*/  R2UR UR39, R25 ;  /* 0x00000000192772ca */ /* 0x000fe200000e0000 */
[-C--:B------:R-:W-:Y:S01]  /*b5d0*/  FMUL R116, R116, R83.reuse ;  /* 0x0000005374747220 */ /* 0x080fe20000400000 */
[----:B-1----:R-:W-:Y:S01]  /*b5e0*/  IADD3 R30, R28, 0x440, RZ ;  /* 0x000004401c1e7810 */ /* 0x002fe20007ffe0ff */
[----:B------:R-:W-:Y:S01]  /*b5f0*/  FMUL R117, R117, R83 ;  /* 0x0000005375757220 */ /* 0x000fe20000400000 */
[----:B------:R-:W-:Y:S01]  /*b600*/  R2UR UR47, R25 ;  /* 0x00000000192f72ca */ /* 0x000fe200000e0000 */
[-C--:B------:R-:W-:Y:S01]  /*b610*/  FMUL R114, R114, R73.reuse ;  /* 0x0000004972727220 */ /* 0x080fe20000400000 */
[----:B------:R-:W-:Y:S01]  /*b620*/  R2UR UR58, R30 ;  /* 0x000000001e3a72ca */ /* 0x000fe200000e0000 */
[----:B------:R-:W-:Y:S01]  /*b630*/  FADD R30, R27, R82 ;  /* 0x000000521b1e7221 */ /* 0x000fe20000000000 */
[----:B------:R-:W-:Y:S01]  /*b640*/  R2UR UR51, R25 ;  /* 0x00000000193372ca */ /* 0x000fe200000e0000 */
[-C--:B------:R-:W-:Y:S01]  /*b650*/  FMUL R115, R115, R73.reuse ;  /* 0x0000004973737220 */ /* 0x080fe20000400000 */
[----:B------:R-:W-:Y:S01]  /*b660*/  R2UR UR54, R26 ;  /* 0x000000001a3672ca */ /* 0x000fe200000e0000 */
[-C--:B------:R-:W-:Y:S01]  /*b670*/  FMUL R118, R118, R73.reuse ;  /* 0x0000004976767220 */ /* 0x080fe20000400000 */
[----:B------:R-:W-:Y:S01]  /*b680*/  F2FP.F16.F32.PACK_AB R25, R85, R86 ;  /* 0x000000565519723e */ /* 0x000fe200000000ff */
[----:B------:R-:W-:Y:S01]  /*b690*/  FMUL R119, R119, R73 ;  /* 0x0000004977777220 */ /* 0x000fe20000400000 */
[----:B------:R-:W-:Y:S01]  /*b6a0*/  F2FP.F16.F32.PACK_AB R27, R82, R81 ;  /* 0x00000051521b723e */ /* 0x000fe200000000ff */
[-C--:B------:R-:W-:Y:S01]  /*b6b0*/  FMUL R104, R104, R83.reuse ;  /* 0x0000005368687220 */ /* 0x080fe20000400000 */
[----:B------:R-:W-:Y:S01]  /*b6c0*/  F2FP.F16.F32.PACK_AB R24, R79, R80 ;  /* 0x000000504f18723e */ /* 0x000fe200000000ff */
[----:B------:R-:W-:Y:S01]  /*b6d0*/  FMUL R105, R105, R83 ;  /* 0x0000005369697220 */ /* 0x000fe20000400000 */
[----:B------:R-:W-:Y:S01]  /*b6e0*/  F2FP.F16.F32.PACK_AB R26, R84, R77 ;  /* 0x0000004d541a723e */ /* 0x000fe200000000ff */
[-C--:B------:R-:W-:Y:S01]  /*b6f0*/  FMUL R108, R108, R83.reuse ;  /* 0x000000536c6c7220 */ /* 0x080fe20000400000 */
[----:B------:R-:W-:Y:S01]  /*b700*/  MOV R133, UR7 ;  /* 0x0000000700857c02 */ /* 0x000fe20008000f00 */
[----:B------:R-:W-:Y:S01]  /*b710*/  UMOV UR7, UR9 ;  /* 0x0000000900077c82 */ /* 0x000fe20008000000 */
[----:B------:R-:W-:Y:S01]  /*b720*/  WARPGROUP.ARRIVE ;  /* 0x00000000000079c5 */ /* 0x000fe20000000000 */
[----:B------:R-:W-:Y:S01]  /*b730*/  MOV R134, UR6 ;  /* 0x0000000600867c02 */ /* 0x000fe20008000f00 */
[----:B------:R-:W-:Y:S01]  /*b740*/  UMOV UR6, UR8 ;  /* 0x0000000800067c82 */ /* 0x000fe20008000000 */
[----:B------:R-:W-:Y:S01]  /*b750*/  FMUL R109, R109, R83 ;  /* 0x000000536d6d7220 */ /* 0x000fe20000400000 */
[-C--:B------:R-:W-:Y:S01]  /*b760*/  FMUL R106, R106, R73.reuse ;  /* 0x000000496a6a7220 */ /* 0x080fe20000400000 */
[-C--:B------:R-:W-:Y:S01]  /*b770*/  FMUL R107, R107, R73.reuse ;  /* 0x000000496b6b7220 */ /* 0x080fe20000400000 */
[----:B------:R-:W-:Y:S01]  /*b780*/  HGMMA.64x16x16.F32 R120, R24, gdesc[UR4].tnspB, R120, gsb0 ;  /* 0x4020000418787df0 */ /* 0x000fe20008000878 */
[----:B------:R-:W-:Y:S01]  /*b790*/  R2UR UR7, R133 ;  /* 0x00000000850772ca */ /* 0x000fe200000e0000 */
[-C--:B------:R-:W-:Y:S01]  /*b7a0*/  FMUL R110, R110, R73.reuse ;  /* 0x000000496e6e7220 */ /* 0x080fe20000400000 */
[----:B------:R-:W-:Y:S01]  /*b7b0*/  R2UR UR6, R134 ;  /* 0x00000000860672ca */ /* 0x000fe200000e0000 */
[----:B------:R-:W-:Y:S01]  /*b7c0*/  FMUL R111, R111, R73 ;  /* 0x000000496f6f7220 */ /* 0x000fe20000400000 */
[-C--:B------:R-:W-:Y:S01]  /*b7d0*/  FMUL R96, R96, R83.reuse ;  /* 0x0000005360607220 */ /* 0x080fe20000400000 */
[-C--:B------:R-:W-:Y:S01]  /*b7e0*/  FMUL R97, R97, R83.reuse ;  /* 0x0000005361617220 */ /* 0x080fe20000400000 */
[-C--:B------:R-:W-:Y:S01]  /*b7f0*/  FMUL R100, R100, R83.reuse ;  /* 0x0000005364647220 */ /* 0x080fe20000400000 */
[----:B------:R-:W-:Y:S01]  /*b800*/  FMUL R101, R101, R83 ;  /* 0x0000005365657220 */ /* 0x000fe20000400000 */
[-C--:B------:R-:W-:Y:S01]  /*b810*/  FMUL R98, R98, R73.reuse ;  /* 0x0000004962627220 */ /* 0x080fe20000400000 */
[-C--:B------:R-:W-:Y:S01]  /*b820*/  FMUL R99, R99, R73.reuse ;  /* 0x0000004963637220 */ /* 0x080fe20000400000 */
[-C--:B------:R-:W-:Y:S01]  /*b830*/  FMUL R102, R102, R73.reuse ;  /* 0x0000004966667220 */ /* 0x080fe20000400000 */
[----:B------:R-:W-:Y:S01]  /*b840*/  FMUL R103, R103, R73 ;  /* 0x0000004967677220 */ /* 0x000fe20000400000 */
[----:B------:R-:W-:Y:S01]  /*b850*/  FSETP.GEU.AND P2, PT, R147, -126, PT ;  /* 0xc2fc00009300780b */ /* 0x000fe20003f4e000 */
[-C--:B------:R-:W-:Y:S01]  /*b860*/  FMUL R88, R88, R83.reuse ;  /* 0x0000005358587220 */ /* 0x080fe20000400000 */
[----:B------:R-:W-:Y:S01]  /*b870*/  FSETP.GEU.AND P3, PT, R143, -126, PT ;  /* 0xc2fc00008f00780b */ /* 0x000fe20003f6e000 */
        /* <DEDUP_REMOVED lines=8> */
[----:B------:R-:W-:Y:S01]  /*b900*/  @!P4 FMUL R67, R67, R67 ;  /* 0x000000434343c220 */ /* 0x000fe20000400000 */
[----:B------:R-:W-:Y:S01]  /*b910*/  FSETP.GEU.AND P4, PT, R142, -126, PT ;  /* 0xc2fc00008e00780b */ /* 0x000fe20003f8e000 */
[----:B------:R-:W-:Y:S01]  /*b920*/  @!P2 FMUL R147, R147, 0.5 ;  /* 0x3f0000009393a820 */ /* 0x000fe20000400000 */
[----:B------:R-:W-:-:S02]  /*b930*/  VIADD R14, R28, 0x60 ;  /* 0x000000601c0e7836 */ /* 0x000fc40000000000 */
[----:B------:R-:W-:Y:S01]  /*b940*/  @!P3 FMUL R143, R143, 0.5 ;  /* 0x3f0000008f8fb820 */ /* 0x000fe20000400000 */
[----:B--2---:R-:W-:Y:S01]  /*b950*/  @!P5 FMUL R140, R140, R140 ;  /* 0x0000008c8c8cd220 */ /* 0x004fe20000400000 */
[----:B------:R-:W1:Y:S01]  /*b960*/  MUFU.EX2 R72, R147 ;  /* 0x0000009300487308 */ /* 0x000e620000000800 */
[----:B------:R-:W-:Y:S02]  /*b970*/  FSETP.GEU.AND P5, PT, R131, -126, PT ;  /* 0xc2fc00008300780b */ /* 0x000fe40003fae000 */
[----:B------:R-:W-:Y:S02]  /*b980*/  IADD3 R6, R6, 0x1, RZ ;  /* 0x0000000106067810 */ /* 0x000fe40007ffe0ff */
[----:B------:R-:W-:Y:S01]  /*b990*/  MOV R135, UR5 ;  /* 0x0000000500877c02 */ /* 0x000fe20008000f00 */
[----:B------:R-:W-:Y:S01]  /*b9a0*/  @!P6 FMUL R66, R66, 0.5 ;  /* 0x3f0000004242e820 */ /* 0x000fe20000400000 */
[----:B------:R-:W-:Y:S01]  /*b9b0*/  MOV R136, UR4 ;  /* 0x0000000400887c02 */ /* 0x000fe20008000f00 */
[----:B------:R-:W2:Y:S01]  /*b9c0*/  MUFU.EX2 R75, R143 ;  /* 0x0000008f004b7308 */ /* 0x000ea20000000800 */
[----:B------:R-:W-:Y:S01]  /*b9d0*/  @!P4 FMUL R142, R142, 0.5 ;  /* 0x3f0000008e8ec820 */ /* 0x000fe20000400000 */
[----:B------:R-:W-:Y:S01]  /*b9e0*/  R2UR UR5, R135 ;  /* 0x00000000870572ca */ /* 0x000fe200000e0000 */
[----:B------:R-:W-:-:S02]  /*b9f0*/  WARPGROUP.DEPBAR.LE gsb0, 0x0 ;  /* 0x00008000000079c5 */ /* 0x000fc40000010000 */
[----:B------:R-:W-:Y:S01]  /*ba00*/  WARPGROUP.ARRIVE ;  /* 0x00000000000079c5 */ /* 0x000fe20000000000 */
[----:B------:R-:W-:Y:S02]  /*ba10*/  @!P5 FMUL R131, R131, 0.5 ;  /* 0x3f0000008383d820 */ /* 0x000fe40000400000 */
[----:B------:R-:W3:Y:S01]  /*ba20*/  MUFU.EX2 R66, R66 ;  /* 0x0000004200427308 */ /* 0x000ee20000000800 */
[----:B-1----:R-:W-:Y:S01]  /*ba30*/  @!P2 FMUL R72, R72, R72 ;  /* 0x000000484848a220 */ /* 0x002fe20000400000 */
[----:B------:R-:W-:-:S05]  /*ba40*/  FSETP.GEU.AND P2, PT, R141, -126, PT ;  /* 0xc2fc00008d00780b */ /* 0x000fca0003f4e000 */
[----:B------:R-:W-:Y:S01]  /*ba50*/  HGMMA.64x16x16.F32 R112, R24, gdesc[UR4].tnspB, R112, gsb0 ;  /* 0x4020000418707df0 */ /* 0x000fe20008000870 */
[----:B------:R-:W-:Y:S02]  /*ba60*/  R2UR UR6, R14 ;  /* 0x000000000e0672ca */ /* 0x000fe400000e0000 */
[----:B------:R-:W-:Y:S01]  /*ba70*/  R2UR UR4, R136 ;  /* 0x00000000880472ca */ /* 0x000fe200000e0000 */
[----:B------:R-:W1:Y:S01]  /*ba80*/  MUFU.EX2 R64, R142 ;  /* 0x0000008e00407308 */ /* 0x000e620000000800 */
[----:B--2---:R-:W-:Y:S01]  /*ba90*/  @!P3 FMUL R75, R75, R75 ;  /* 0x0000004b4b4bb220 */ /* 0x004fe20000400000 */
[----:B------:R-:W-:Y:S02]  /*baa0*/  FSETP.GEU.AND P3, PT, R144, -126, PT ;  /* 0xc2fc00009000780b */ /* 0x000fe40003f6e000 */
[----:B------:R-:W-:-:S04]  /*bab0*/  @!P2 FMUL R141, R141, 0.5 ;  /* 0x3f0000008d8da820 */ /* 0x000fc80000400000 */
        /* <DEDUP_REMOVED lines=16> */
[----:B------:R-:W-:Y:S01]  /*bbc0*/  WARPGROUP.ARRIVE ;  /* 0x00000000000079c5 */ /* 0x000fe20000000000 */
[----:B-1----:R-:W-:Y:S01]  /*bbd0*/  @!P3 FMUL R63, R63, R63 ;  /* 0x0000003f3f3fb220 */ /* 0x002fe20000400000 */
[----:B------:R-:W-:Y:S01]  /*bbe0*/  FSETP.GEU.AND P3, PT, R138, -126, PT ;  /* 0xc2fc00008a00780b */ /* 0x000fe20003f6e000 */
[----:B------:R1:W3:Y:S01]  /*bbf0*/  MUFU.EX2 R139, R31 ;  /* 0x0000001f008b7308 */ /* 0x0002e20000000800 */
[----:B------:R-:W-:-:S02]  /*bc00*/  @!P5 FMUL R74, R74, 0.5 ;  /* 0x3f0000004a4ad820 */ /* 0x000fc40000400000 */
[----:B------:R-:W-:Y:S04]  /*bc10*/  HGMMA.64x16x16.F32 R104, R24, gdesc[UR8].tnspB, R104, gsb0 ;  /* 0x4020000818687df0 */ /* 0x000fe80008000868 */
[----:B------:R-:W-:Y:S01]  /*bc20*/  @!P2 FMUL R129, R129, 0.5 ;  /* 0x3f0000008181a820 */ /* 0x000fe20000400000 */
[----:B--2---:R-:W-:Y:S01]  /*bc30*/  @!P6 FMUL R78, R78, R78 ;  /* 0x0000004e4e4ee220 */ /* 0x004fe20000400000 */
[----:B------:R-:W-:Y:S01]  /*bc40*/  FSETP.GEU.AND P6, PT, R137, -126, PT ;  /* 0xc2fc00008900780b */ /* 0x000fe20003fce000 */
[----:B------:R-:W2:Y:S01]  /*bc50*/  MUFU.EX2 R74, R74 ;  /* 0x0000004a004a7308 */ /* 0x000ea20000000800 */
[----:B-1----:R-:W-:Y:S02]  /*bc60*/  IMAD.MOV.U32 R31, RZ, RZ, -0x3ffffff0 ;  /* 0xc0000010ff1f7424 */ /* 0x002fe400078e00ff */
[----:B------:R-:W-:-:S03]  /*bc70*/  @!P3 FMUL R138, R138, 0.5 ;  /* 0x3f0000008a8ab820 */ /* 0x000fc60000400000 */
[----:B------:R-:W-:Y:S01]  /*bc80*/  R2UR UR59, R31 ;  /* 0x000000001f3b72ca */ /* 0x000fe200000e0000 */
[----:B------:R-:W-:Y:S01]  /*bc90*/  FADD R31, R15, R84 ;  /* 0x000000540f1f7221 */ /* 0x000fe20000000000 */
[----:B------:R-:W1:Y:S01]  /*bca0*/  MUFU.EX2 R129, R129 ;  /* 0x0000008100817308 */ /* 0x000e620000000800 */
[----:B------:R-:W-:Y:S01]  /*bcb0*/  MOV R15, 0xc0000010 ;  /* 0xc0000010000f7802 */ /* 0x000fe20000000f00 */
[----:B---3--:R-:W-:Y:S01]  /*bcc0*/  @!P4 FMUL R139, R139, R139 ;  /* 0x0000008b8b8bc220 */ /* 0x008fe20000400000 */
[----:B------:R-:W-:Y:S01]  /*bcd0*/  FADD R14, R31, R72 ;  /* 0x000000481f0e7221 */ /* 0x000fe20000000000 */
[----:B------:R-:W-:Y:S01]  /*bce0*/  @!P6 FMUL R137, R137, 0.5 ;  /* 0x3f0000008989e820 */ /* 0x000fe20000400000 */
[----:B------:R-:W-:Y:S01]  /*bcf0*/  R2UR UR7, R15 ;  /* 0x000000000f0772ca */ /* 0x000fe200000e0000 */
[----:B------:R-:W-:Y:S02]  /*bd00*/  IMAD.MOV.U32 R31, RZ, RZ, -0x3ffffff0 ;  /* 0xc0000010ff1f7424 */ /* 0x000fe400078e00ff */
[----:B------:R-:W-:Y:S01]  /*bd10*/  FADD R15, R14, R75 ;  /* 0x0000004b0e0f7221 */ /* 0x000fe20000000000 */
[----:B------:R-:W3:Y:S01]  /*bd20*/  MUFU.EX2 R138, R138 ;  /* 0x0000008a008a7308 */ /* 0x000ee20000000800 */
[----:B------:R-:W-:Y:S01]  /*bd30*/  FSETP.GEU.AND P4, PT, R128, -126, PT ;  /* 0xc2fc00008000780b */ /* 0x000fe20003f8e000 */
[----:B--2---:R-:W-:Y:S01]  /*bd40*/  @!P5 FMUL R74, R74, R74 ;  /* 0x0000004a4a4ad220 */ /* 0x004fe20000400000 */
[----:B------:R-:W-:Y:S01]  /*bd50*/  FADD R14, R15, R66 ;  /* 0x000000420f0e7221 */ /* 0x000fe20000000000 */
[----:B------:R-:W-:-:S04]  /*bd60*/  FSETP.GEU.AND P5, PT, R59, -126, PT ;  /* 0xc2fc00003b00780b */ /* 0x000fc80003fae000 */
[----:B------:R-:W2:Y:S01]  /*bd70*/  MUFU.EX2 R137, R137 ;  /* 0x0000008900897308 */ /* 0x000ea20000000800 */
[----:B-1----:R-:W-:Y:S01]  /*bd80*/  @!P2 FMUL R129, R129, R129 ;  /* 0x000000818181a220 */ /* 0x002fe20000400000 */
[----:B------:R-:W-:-:S04]  /*bd90*/  FSETP.GEU.AND P2, PT, R132, -126, PT ;  /* 0xc2fc00008400780b */ /* 0x000fc80003f4e000 */
[----:B------:R-:W-:Y:S01]  /*bda0*/  @!P4 FMUL R128, R128, 0.5 ;  /* 0x3f0000008080c820 */ /* 0x000fe20000400000 */
[----:B---3--:R-:W-:Y:S01]  /*bdb0*/  @!P3 FMUL R138, R138, R138 ;  /* 0x0000008a8a8ab220 */ /* 0x008fe20000400000 */
[----:B------:R-:W-:Y:S01]  /*bdc0*/  FSETP.GEU.AND P3, PT, R87, -126, PT ;  /* 0xc2fc00005700780b */ /* 0x000fe20003f6e000 */
[----:B------:R-:W-:-:S03]  /*bdd0*/  @!P5 FMUL R59, R59, 0.5 ;  /* 0x3f0000003b3bd820 */ /* 0x000fc60000400000 */
[----:B------:R-:W1:Y:S01]  /*bde0*/  MUFU.EX2 R128, R128 ;  /* 0x0000008000807308 */ /* 0x000e620000000800 */
[----:B------:R-:W-:Y:S02]  /*bdf0*/  WARPGROUP.DEPBAR.LE gsb0, 0x0 ;  /* 0x00008000000079c5 */ /* 0x000fe40000010000 */
[----:B------:R-:W-:Y:S01]  /*be00*/  WARPGROUP.ARRIVE ;  /* 0x00000000000079c5 */ /* 0x000fe20000000000 */
[----:B------:R-:W-:Y:S01]  /*be10*/  @!P2 FMUL R132, R132, 0.5 ;  /* 0x3f0000008484a820 */ /* 0x000fe20000400000 */
[----:B--2---:R-:W-:Y:S01]  /*be20*/  @!P6 FMUL R137, R137, R137 ;  /* 0x000000898989e220 */ /* 0x004fe20000400000 */
[----:B------:R-:W-:Y:S02]  /*be30*/  FSETP.GEU.AND P6, PT, R130, -126, PT ;  /* 0xc2fc00008200780b */ /* 0x000fe40003fce000 */
[----:B------:R-:W2:Y:S01]  /*be40*/  MUFU.EX2 R59, R59 ;  /* 0x0000003b003b7308 */ /* 0x000ea20000000800 */
[----:B------:R-:W-:Y:S01]  /*be50*/  HGMMA.64x16x16.F32 R96, R24, gdesc[UR12].tnspB, R96, gsb0 ;  /* 0x4020000c18607df0 */ /* 0x000fe20008000860 */
[----:B------:R-:W-:Y:S01]  /*be60*/  R2UR UR15, R31 ;  /* 0x000000001f0f72ca */ /* 0x000fe200000e0000 */
[----:B------:R-:W-:-:S05]  /*be70*/  @!P3 FMUL R87, R87, 0.5 ;  /* 0x3f0000005757b820 */ /* 0x000fca0000400000 */
        /* <DEDUP_REMOVED lines=18> */
[C---:B------:R-:W-:Y:S01]  /*bfa0*/  FSETP.GEU.AND P6, PT, R68.reuse, -126, PT ;  /* 0xc2fc00004400780b */ /* 0x040fe20003fce000 */
[----:B------:R-:W-:Y:S02]  /*bfb0*/  WARPGROUP.DEPBAR.LE gsb0, 0x0 ;  /* 0x00008000000079c5 */ /* 0x000fe40000010000 */
[----:B------:R-:W-:Y:S02]  /*bfc0*/  WARPGROUP.ARRIVE ;  /* 0x00000000000079c5 */ /* 0x000fe40000000000 */
[----:B------:R-:W-:Y:S01]  /*bfd0*/  @!P3 FMUL R71, R71, 0.5 ;  /* 0x3f0000004747b820 */ /* 0x000fe20000400000 */
[----:B------:R-:W2:Y:S01]  /*bfe0*/  MUFU.EX2 R76, R76 ;  /* 0x0000004c004c7308 */ /* 0x000ea20000000800 */
[----:B---3--:R-:W-:Y:S01]  /*bff0*/  @!P4 FMUL R69, R69, R69 ;  /* 0x000000454545c220 */ /* 0x008fe20000400000 */
[----:B------:R-:W-:Y:S01]  /*c000*/  FSETP.GEU.AND P4, PT, R61, -126, PT ;  /* 0xc2fc00003d00780b */ /* 0x000fe20003f8e000 */
[----:B------:R-:W-:Y:S04]  /*c010*/  HGMMA.64x16x16.F32 R88, R24, gdesc[UR16].tnspB, R88, gsb0 ;  /* 0x4020001018587df0 */ /* 0x000fe80008000858 */
        /* <DEDUP_REMOVED lines=13> */
[----:B------:R-:W-:Y:S01]  /*c0f0*/  MUFU.EX2 R50, R50 ;  /* 0x0000003200327308 */ /* 0x000fe20000000800 */
[----:B-1----:R-:W-:Y:S01]  /*c100*/  @!P6 FMUL R68, R68, R68 ;  /* 0x000000444444e220 */ /* 0x002fe20000400000 */
[----:B------:R-:W-:-:S05]  /*c110*/  FSETP.GEU.AND P6, PT, R58, -126, PT ;  /* 0xc2fc00003a00780b */ /* 0x000fca0003fce000 */
[----:B------:R-:W-:Y:S01]  /*c120*/  @!P3 FMUL R60, R60, 0.5 ;  /* 0x3f0000003c3cb820 */ /* 0x000fe20000400000 */
[----:B--2---:R-:W-:Y:S01]  /*c130*/  @!P4 FMUL R61, R61, R61 ;  /* 0x0000003d3d3dc220 */ /* 0x004fe20000400000 */
[----:B------:R-:W-:Y:S01]  /*c140*/  FSETP.GEU.AND P4, PT, R55, -126, PT ;  /* 0xc2fc00003700780b */ /* 0x000fe20003f8e000 */
[----:B------:R-:W-:Y:S02]  /*c150*/  WARPGROUP.DEPBAR.LE gsb0, 0x0 ;  /* 0x00008000000079c5 */ /* 0x000fe40000010000 */
[----:B------:R-:W-:Y:S01]  /*c160*/  FADD R25, R30, R67 ;  /* 0x000000431e197221 */ /* 0x000fe20000000000 */
[----:B------:R-:W-:Y:S01]  /*c170*/  F2FP.F16.F32.PACK_AB R24, R75, R72 ;  /* 0x000000484b18723e */ /* 0x000fe200000000ff */
[----:B------:R-:W1:Y:S01]  /*c180*/  MUFU.EX2 R60, R60 ;  /* 0x0000003c003c7308 */ /* 0x000e620000000800 */
[----:B------:R-:W-:Y:S01]  /*c190*/  F2FP.F16.F32.PACK_AB R26, R65, R66 ;  /* 0x00000042411a723e */ /* 0x000fe200000000ff */
[----:B------:R-:W-:Y:S01]  /*c1a0*/  FADD R30, R25, R70 ;  /* 0x00000046191e7221 */ /* 0x000fe20000000000 */
[----:B------:R-:W-:Y:S01]  /*c1b0*/  F2FP.F16.F32.PACK_AB R25, R70, R67 ;  /* 0x000000434619723e */ /* 0x000fe200000000ff */
[----:B------:R-:W-:Y:S01]  /*c1c0*/  FADD R70, R14, R65 ;  /* 0x000000410e467221 */ /* 0x000fe20000000000 */
[----:B------:R-:W-:Y:S01]  /*c1d0*/  F2FP.F16.F32.PACK_AB R27, R64, R63 ;  /* 0x0000003f401b723e */ /* 0x000fe200000000ff */
[----:B------:R-:W-:Y:S01]  /*c1e0*/  FADD R15, R30, R63 ;  /* 0x0000003f1e0f7221 */ /* 0x000fe20000000000 */
[C---:B------:R-:W-:Y:S01]  /*c1f0*/  VIADD R14, R28.reuse, 0x160 ;  /* 0x000001601c0e7836 */ /* 0x040fe20000000000 */
[----:B------:R-:W2:Y:S01]  /*c200*/  MUFU.EX2 R65, R62 ;  /* 0x0000003e00417308 */ /* 0x000ea20000000800 */
[----:B------:R-:W-:Y:S01]  /*c210*/  WARPGROUP.ARRIVE ;  /* 0x00000000000079c5 */ /* 0x000fe20000000000 */
[----:B------:R-:W-:Y:S01]  /*c220*/  FADD R66, R15, R64 ;  /* 0x000000400f427221 */ /* 0x000fe20000000000 */
[----:B------:R-:W-:Y:S01]  /*c230*/  MOV R15, 0xc0000010 ;  /* 0xc0000010000f7802 */ /* 0x000fe20000000f00 */
[----:B------:R-:W-:Y:S01]  /*c240*/  VIADD R30, R28, 0x260 ;  /* 0x000002601c1e7836 */ /* 0x000fe20000000000 */
[----:B------:R-:W-:Y:S01]  /*c250*/  R2UR UR10, R14 ;  /* 0x000000000e0a72ca */ /* 0x000fe200000e0000 */
[----:B------:R-:W-:Y:S01]  /*c260*/  @!P6 FMUL R58, R58, 0.5 ;  /* 0x3f0000003a3ae820 */ /* 0x000fe20000400000 */
[----:B------:R-:W-:Y:S01]  /*c270*/  HGMMA.64x16x16.F32 R120, R24, gdesc[UR20].tnspB, R120, gsb0 ;  /* 0x4020001418787df0 */ /* 0x000fe20008000878 */
[----:B------:R-:W-:Y:S01]  /*c280*/  R2UR UR11, R15 ;  /* 0x000000000f0b72ca */ /* 0x000fe200000e0000 */
[----:B------:R-:W-:Y:S01]  /*c290*/  FADD R15, R70, R29 ;  /* 0x0000001d460f7221 */ /* 0x000fe20000000000 */
[----:B------:R-:W-:Y:S01]  /*c2a0*/  R2UR UR14, R30 ;  /* 0x000000001e0e72ca */ /* 0x000fe200000e0000 */
[----:B-1----:R-:W-:Y:S01]  /*c2b0*/  @!P3 FMUL R60, R60, R60 ;  /* 0x0000003c3c3cb220 */ /* 0x002fe20000400000 */
[----:B------:R-:W-:Y:S01]  /*c2c0*/  FSETP.GEU.AND P3, PT, R56, -126, PT ;  /* 0xc2fc00003800780b */ /* 0x000fe20003f6e000 */
[----:B------:R-:W-:Y:S01]  /*c2d0*/  FADD R14, R15, R78 ;  /* 0x0000004e0f0e7221 */ /* 0x000fe20000000000 */
[----:B------:R-:W1:Y:S01]  /*c2e0*/  MUFU.EX2 R58, R58 ;  /* 0x0000003a003a7308 */ /* 0x000e620000000800 */
[----:B------:R-:W-:Y:S01]  /*c2f0*/  @!P4 FMUL R55, R55, 0.5 ;  /* 0x3f0000003737c820 */ /* 0x000fe20000400000 */
[----:B------:R-:W-:Y:S01]  /*c300*/  @!P5 FMUL R50, R50, R50 ;  /* 0x000000323232d220 */ /* 0x000fe20000400000 */
[----:B------:R-:W-:Y:S01]  /*c310*/  FADD R15, R14, R139 ;  /* 0x0000008b0e0f7221 */ /* 0x000fe20000000000 */
[----:B--2---:R-:W-:Y:S01]  /*c320*/  @!P2 FMUL R65, R65, R65 ;  /* 0x000000414141a220 */ /* 0x004fe20000400000 */
[----:B------:R-:W-:-:S02]  /*c330*/  FSETP.GEU.AND P2, PT, R57, -126, PT ;  /* 0xc2fc00003900780b */ /* 0x000fc40003f4e000 */
[----:B------:R-:W-:Y:S01]  /*c340*/  FADD R30, R15, R140 ;  /* 0x0000008c0f1e7221 */ /* 0x000fe20000000000 */
[----:B------:R-:W2:Y:S01]  /*c350*/  MUFU.EX2 R55, R55 ;  /* 0x0000003700377308 */ /* 0x000ea20000000800 */
[----:B------:R-:W-:Y:S02]  /*c360*/  FSETP.GEU.AND P5, PT, R44, -126, PT ;  /* 0xc2fc00002c00780b */ /* 0x000fe40003fae000 */
[----:B------:R-:W-:-:S06]  /*c370*/  @!P3 FMUL R56, R56, 0.5 ;  /* 0x3f0000003838b820 */ /* 0x000fcc0000400000 */
[----:B------:R-:W3:Y:S01]  /*c380*/  MUFU.EX2 R56, R56 ;  /* 0x0000003800387308 */ /* 0x000ee20000000800 */
[----:B------:R-:W-:Y:S01]  /*c390*/  @!P2 FMUL R57, R57, 0.5 ;  /* 0x3f0000003939a820 */ /* 0x000fe20000400000 */
[----:B-1----:R-:W-:Y:S01]  /*c3a0*/  @!P6 FMUL R58, R58, R58 ;  /* 0x0000003a3a3ae220 */ /* 0x002fe20000400000 */
[----:B------:R-:W-:Y:S02]  /*c3b0*/  FSETP.GEU.AND P6, PT, R53, -126, PT ;  /* 0xc2fc00003500780b */ /* 0x000fe40003fce000 */
[----:B------:R-:W-:-:S03]  /*c3c0*/  @!P5 FMUL R44, R44, 0.5 ;  /* 0x3f0000002c2cd820 */ /* 0x000fc60000400000 */
[----:B------:R-:W1:Y:S01]  /*c3d0*/  MUFU.EX2 R57, R57 ;  /* 0x0000003900397308 */ /* 0x000e620000000800 */
[----:B--2---:R-:W-:Y:S01]  /*c3e0*/  @!P4 FMUL R55, R55, R55 ;  /* 0x000000373737c220 */ /* 0x004fe20000400000 */
[----:B------:R-:W-:-:S06]  /*c3f0*/  FSETP.GEU.AND P4, PT, R47, -126, PT ;  /* 0xc2fc00002f00780b */ /* 0x000fcc0003f8e000 */
[----:B------:R-:W-:Y:S01]  /*c400*/  @!P6 FMUL R53, R53, 0.5 ;  /* 0x3f0000003535e820 */ /* 0x000fe20000400000 */
[----:B---3--:R-:W-:Y:S01]  /*c410*/  @!P3 FMUL R56, R56, R56 ;  /* 0x000000383838b220 */ /* 0x008fe20000400000 */
[----:B------:R-:W-:Y:S02]  /*c420*/  WARPGROUP.DEPBAR.LE gsb0, 0x0 ;  /* 0x00008000000079c5 */ /* 0x000fe40000010000 */
[----:B------:R-:W-:Y:S01]  /*c430*/  WARPGROUP.ARRIVE ;  /* 0x00000000000079c5 */ /* 0x000fe20000000000 */
[----:B------:R-:W-:Y:S01]  /*c440*/  FSETP.GEU.AND P3, PT, R46, -126, PT ;  /* 0xc2fc00002e00780b */ /* 0x000fe20003f6e000 */
[----:B------:R-:W2:Y:S01]  /*c450*/  MUFU.EX2 R53, R53 ;  /* 0x0000003500357308 */ /* 0x000ea20000000800 */
[----:B------:R-:W-:Y:S01]  /*c460*/  @!P4 FMUL R47, R47, 0.5 ;  /* 0x3f0000002f2fc820 */ /* 0x000fe20000400000 */
[----:B-1----:R-:W-:Y:S02]  /*c470*/  @!P2 FMUL R57, R57, R57 ;  /* 0x000000393939a220 */ /* 0x002fe40000400000 */
[----:B------:R-:W-:Y:S01]  /*c480*/  HGMMA.64x16x16.F32 R112, R24, gdesc[UR24].tnspB, R112, gsb0 ;  /* 0x4020001818707df0 */ /* 0x000fe20008000870 */
[----:B------:R-:W-:-:S03]  /*c490*/  FSETP.GEU.AND P2, PT, R52, -126, PT ;  /* 0xc2fc00003400780b */ /* 0x000fc60003f4e000 */
[----:B------:R-:W1:Y:S04]  /*c4a0*/  MUFU.EX2 R47, R47 ;  /* 0x0000002f002f7308 */ /* 0x000e680000000800 */
[----:B------:R-:W-:-:S04]  /*c4b0*/  @!P3 FMUL R46, R46, 0.5 ;  /* 0x3f0000002e2eb820 */ /* 0x000fc80000400000 */
[----:B------:R-:W3:Y:S01]  /*c4c0*/  MUFU.EX2 R44, R44 ;  /* 0x0000002c002c7308 */ /* 0x000ee20000000800 */
[----:B--2---:R-:W-:Y:S01]  /*c4d0*/  @!P6 FMUL R53, R53, R53 ;  /* 0x000000353535e220 */ /* 0x004fe20000400000 */
[----:B------:R-:W-:Y:S01]  /*c4e0*/  FSETP.GEU.AND P6, PT, R51, -126, PT ;  /* 0xc2fc00003300780b */ /* 0x000fe20003fce000 */
[----:B------:R-:W-:-:S05]  /*c4f0*/  @!P2 FMUL R52, R52, 0.5 ;  /* 0x3f0000003434a820 */ /* 0x000fca0000400000 */
[----:B------:R-:W2:Y:S01]  /*c500*/  MUFU.EX2 R46, R46 ;  /* 0x0000002e002e7308 */ /* 0x000ea20000000800 */
        /* <DEDUP_REMOVED lines=8> */
[----:B--2---:R-:W-:Y:S01]  /*c590*/  @!P3 FMUL R46, R46, R46 ;  /* 0x0000002e2e2eb220 */ /* 0x004fe20000400000 */
[----:B------:R-:W-:Y:S01]  /*c5a0*/  FSETP.GEU.AND P3, PT, R49, -126, PT ;  /* 0xc2fc00003100780b */ /* 0x000fe20003f6e000 */
[----:B------:R-:W-:Y:S02]  /*c5b0*/  WARPGROUP.DEPBAR.LE gsb0, 0x0 ;  /* 0x00008000000079c5 */ /* 0x000fe40000010000 */
[----:B------:R-:W-:Y:S01]  /*c5c0*/  WARPGROUP.ARRIVE ;  /* 0x00000000000079c5 */ /* 0x000fe20000000000 */
[----:B-1----:R-:W-:Y:S01]  /*c5d0*/  @!P2 FMUL R52, R52, R52 ;  /* 0x000000343434a220 */ /* 0x002fe20000400000 */
[----:B------:R-:W-:Y:S01]  /*c5e0*/  FSETP.GEU.AND P2, PT, R48, -126, PT ;  /* 0xc2fc00003000780b */ /* 0x000fe20003f4e000 */
[----:B------:R-:W1:Y:S01]  /*c5f0*/  MUFU.EX2 R43, R43 ;  /* 0x0000002b002b7308 */ /* 0x000e620000000800 */
[----:B------:R-:W-:-:S02]  /*c600*/  @!P5 FMUL R36, R36, 0.5 ;  /* 0x3f0000002424d820 */ /* 0x000fc40000400000 */
[----:B------:R-:W-:Y:S04]  /*c610*/  HGMMA.64x16x16.F32 R104, R24, gdesc[UR28].tnspB, R104, gsb0 ;  /* 0x4020001c18687df0 */ /* 0x000fe80008000868 */
[----:B------:R-:W-:Y:S01]  /*c620*/  @!P3 FMUL R49, R49, 0.5 ;  /* 0x3f0000003131b820 */ /* 0x000fe20000400000 */
[----:B---3--:R-:W-:Y:S01]  /*c630*/  @!P6 FMUL R51, R51, R51 ;  /* 0x000000333333e220 */ /* 0x008fe20000400000 */
[----:B------:R-:W-:Y:S01]  /*c640*/  FSETP.GEU.AND P6, PT, R41, -126, PT ;  /* 0xc2fc00002900780b */ /* 0x000fe20003fce000 */
[----:B------:R-:W2:Y:S02]  /*c650*/  MUFU.EX2 R36, R36 ;  /* 0x0000002400247308 */ /* 0x000ea40000000800 */
[----:B------:R-:W-:-:S06]  /*c660*/  @!P2 FMUL R48, R48, 0.5 ;  /* 0x3f0000003030a820 */ /* 0x000fcc0000400000 */
[----:B------:R-:W3:Y:S01]  /*c670*/  MUFU.EX2 R49, R49 ;  /* 0x0000003100317308 */ /* 0x000ee20000000800 */
[----:B-1----:R-:W-:Y:S01]  /*c680*/  @!P4 FMUL R43, R43, R43 ;  /* 0x0000002b2b2bc220 */ /* 0x002fe20000400000 */
[----:B------:R-:W-:Y:S02]  /*c690*/  FSETP.GEU.AND P4, PT, R35, -126, PT ;  /* 0xc2fc00002300780b */ /* 0x000fe40003f8e000 */
[----:B------:R-:W-:-:S04]  /*c6a0*/  @!P6 FMUL R41, R41, 0.5 ;  /* 0x3f0000002929e820 */ /* 0x000fc80000400000 */
        /* <DEDUP_REMOVED lines=10> */
[C---:B------:R-:W-:Y:S01]  /*c750*/  FSETP.GEU.AND P2, PT, R42.reuse, -126, PT ;  /* 0xc2fc00002a00780b */ /* 0x040fe20003f4e000 */
[----:B------:R-:W-:Y:S02]  /*c760*/  WARPGROUP.DEPBAR.LE gsb0, 0x0 ;  /* 0x00008000000079c5 */ /* 0x000fe40000010000 */
[----:B------:R-:W-:Y:S02]  /*c770*/  WARPGROUP.ARRIVE ;  /* 0x00000000000079c5 */ /* 0x000fe40000000000 */
[----:B------:R-:W-:Y:S01]  /*c780*/  @!P3 FMUL R45, R45, 0.5 ;  /* 0x3f0000002d2db820 */ /* 0x000fe20000400000 */
[----:B--2---:R-:W-:Y:S01]  /*c790*/  @!P6 FMUL R41, R41, R41 ;  /* 0x000000292929e220 */ /* 0x004fe20000400000 */
[----:B------:R-:W-:Y:S01]  /*c7a0*/  FSETP.GEU.AND P6, PT, R39, -126, PT ;  /* 0xc2fc00002700780b */ /* 0x000fe20003fce000 */
[----:B------:R-:W1:Y:S01]  /*c7b0*/  MUFU.EX2 R32, R32 ;  /* 0x0000002000207308 */ /* 0x000e620000000800 */
[----:B------:R-:W-:Y:S04]  /*c7c0*/  HGMMA.64x16x16.F32 R96, R24, gdesc[UR32].tnspB, R96, gsb0 ;  /* 0x4020002018607df0 */ /* 0x000fe80008000860 */
[----:B------:R-:W-:Y:S01]  /*c7d0*/  @!P2 FMUL R42, R42, 0.5 ;  /* 0x3f0000002a2aa820 */ /* 0x000fe20000400000 */
[----:B---3--:R-:W-:Y:S01]  /*c7e0*/  @!P4 FMUL R35, R35, R35 ;  /* 0x000000232323c220 */ /* 0x008fe20000400000 */
[----:B------:R-:W-:-:S04]  /*c7f0*/  FSETP.GEU.AND P4, PT, R37, -126, PT ;  /* 0xc2fc00002500780b */ /* 0x000fc80003f8e000 */
[----:B------:R-:W2:Y:S01]  /*c800*/  MUFU.EX2 R42, R42 ;  /* 0x0000002a002a7308 */ /* 0x000ea20000000800 */
[----:B------:R-:W-:Y:S01]  /*c810*/  @!P6 FMUL R39, R39, 0.5 ;  /* 0x3f0000002727e820 */ /* 0x000fe20000400000 */
[----:B-1----:R-:W-:-:S06]  /*c820*/  @!P5 FMUL R32, R32, R32 ;  /* 0x000000202020d220 */ /* 0x002fcc0000400000 */
[----:B------:R-:W1:Y:S01]  /*c830*/  MUFU.EX2 R39, R39 ;  /* 0x0000002700277308 */ /* 0x000e620000000800 */
[----:B------:R-:W-:Y:S01]  /*c840*/  @!P4 FMUL R37, R37, 0.5 ;  /* 0x3f0000002525c820 */ /* 0x000fe20000400000 */
[----:B--2---:R-:W-:Y:S01]  /*c850*/  @!P2 FMUL R42, R42, R42 ;  /* 0x0000002a2a2aa220 */ /* 0x004fe20000400000 */
[----:B------:R-:W-:Y:S01]  /*c860*/  FSETP.GEU.AND P2, PT, R40, -126, PT ;  /* 0xc2fc00002800780b */ /* 0x000fe20003f4e000 */
[----:B-1----:R-:W-:Y:S01]  /*c870*/  @!P6 FMUL R39, R39, R39 ;  /* 0x000000272727e220 */ /* 0x002fe20000400000 */
[----:B------:R-:W-:-:S11]  /*c880*/  FSETP.GEU.AND P6, PT, R33, -126, PT ;  /* 0xc2fc00002100780b */ /* 0x000fd60003fce000 */
[----:B------:R-:W-:Y:S01]  /*c890*/  @!P2 FMUL R40, R40, 0.5 ;  /* 0x3f0000002828a820 */ /* 0x000fe20000400000 */
[----:B------:R-:W-:Y:S02]  /*c8a0*/  WARPGROUP.DEPBAR.LE gsb0, 0x0 ;  /* 0x00008000000079c5 */ /* 0x000fe40000010000 */
[----:B------:R-:W-:Y:S01]  /*c8b0*/  WARPGROUP.ARRIVE ;  /* 0x00000000000079c5 */ /* 0x000fe20000000000 */
[----:B------:R-:W-:-:S05]  /*c8c0*/  @!P6 FMUL R33, R33, 0.5 ;  /* 0x3f0000002121e820 */ /* 0x000fca0000400000 */
[----:B------:R-:W-:Y:S01]  /*c8d0*/  HGMMA.64x16x16.F32 R88, R24, gdesc[UR36].tnspB, R88, gsb0 ;  /* 0x4020002418587df0 */ /* 0x000fe20008000858 */
[----:B------:R-:W1:Y:S02]  /*c8e0*/  MUFU.EX2 R64, R33 ;  /* 0x0000002100407308 */ /* 0x000e640000000800 */
[----:B-1----:R-:W-:Y:S01]  /*c8f0*/  @!P6 FMUL R64, R64, R64 ;  /* 0x000000404040e220 */ /* 0x002fe20000400000 */
[----:B------:R-:W-:Y:S02]  /*c900*/  WARPGROUP.DEPBAR.LE gsb0, 0x0 ;  /* 0x00008000000079c5 */ /* 0x000fe40000010000 */
[----:B------:R-:W-:Y:S01]  /*c910*/  FADD R25, R66, R129 ;  /* 0x0000008142197221 */ /* 0x000fe20000000000 */
[----:B------:R-:W-:Y:S02]  /*c920*/  F2FP.F16.F32.PACK_AB R24, R78, R29 ;  /* 0x0000001d4e18723e */ /* 0x000fe400000000ff */
[----:B------:R-:W-:Y:S01]  /*c930*/  F2FP.F16.F32.PACK_AB R26, R140, R139 ;  /* 0x0000008b8c1a723e */ /* 0x000fe200000000ff */
[----:B------:R-:W-:Y:S01]  /*c940*/  FADD R14, R25, R138 ;  /* 0x0000008a190e7221 */ /* 0x000fe20000000000 */
[----:B------:R-:W-:-:S02]  /*c950*/  F2FP.F16.F32.PACK_AB R25, R138, R129 ;  /* 0x000000818a19723e */ /* 0x000fc400000000ff */
[----:B------:R-:W-:Y:S01]  /*c960*/  F2FP.F16.F32.PACK_AB R27, R132, R137 ;  /* 0x00000089841b723e */ /* 0x000fe200000000ff */
[----:B------:R-:W-:Y:S01]  /*c970*/  FADD R15, R14, R137 ;  /* 0x000000890e0f7221 */ /* 0x000fe20000000000 */
[----:B------:R-:W-:Y:S02]  /*c980*/  VIADD R14, R28, 0x360 ;  /* 0x000003601c0e7836 */ /* 0x000fe40000000000 */
[----:B------:R-:W-:Y:S01]  /*c990*/  WARPGROUP.ARRIVE ;  /* 0x00000000000079c5 */ /* 0x000fe20000000000 */
[----:B------:R-:W-:Y:S01]  /*c9a0*/  FADD R62, R15, R132 ;  /* 0x000000840f3e7221 */ /* 0x000fe20000000000 */
[----:B------:R-:W-:Y:S02]  /*c9b0*/  MOV R15, 0xc0000010 ;  /* 0xc0000010000f7802 */ /* 0x000fe40000000f00 */
[----:B------:R-:W-:Y:S01]  /*c9c0*/  R2UR UR18, R14 ;  /* 0x000000000e1272ca */ /* 0x000fe200000e0000 */
[----:B------:R-:W-:Y:S01]  /*c9d0*/  VIADD R14, R28, 0x460 ;  /* 0x000004601c0e7836 */ /* 0x000fe20000000000 */
[----:B------:R-:W-:Y:S01]  /*c9e0*/  HGMMA.64x16x16.F32 R120, R24, gdesc[UR40].tnspB, R120, gsb0 ;  /* 0x4020002818787df0 */ /* 0x000fe20008000878 */
[----:B------:R-:W-:Y:S01]  /*c9f0*/  R2UR UR19, R15 ;  /* 0x000000000f1372ca */ /* 0x000fe200000e0000 */
[----:B------:R-:W-:-:S02]  /*ca00*/  IMAD.MOV.U32 R15, RZ, RZ, -0x3ffffff0 ;  /* 0xc0000010ff0f7424 */ /* 0x000fc400078e00ff */
[----:B------:R-:W-:-:S03]  /*ca10*/  R2UR UR22, R14 ;  /* 0x000000000e1672ca */ /* 0x000fc600000e0000 */
[----:B------:R-:W-:Y:S01]  /*ca20*/  R2UR UR23, R15 ;  /* 0x000000000f1772ca */ /* 0x000fe200000e0000 */
        /* <DEDUP_REMOVED lines=13> */
[----:B------:R-:W-:Y:S01]  /*cb00*/  FADD R25, R30, R87 ;  /* 0x000000571e197221 */ /* 0x000fe20000000000 */
[----:B------:R-:W-:Y:S01]  /*cb10*/  F2FP.F16.F32.PACK_AB R24, R128, R87 ;  /* 0x000000578018723e */ /* 0x000fe200000000ff */
[----:B------:R-:W1:Y:S01]  /*cb20*/  MUFU.EX2 R30, R45 ;  /* 0x0000002d001e7308 */ /* 0x000e620000000800 */
[----:B------:R-:W-:Y:S01]  /*cb30*/  F2FP.F16.F32.PACK_AB R27, R74, R69 ;  /* 0x000000454a1b723e */ /* 0x000fe200000000ff */
[----:B------:R-:W-:Y:S01]  /*cb40*/  FADD R15, R25, R128 ;  /* 0x00000080190f7221 */ /* 0x000fe20000000000 */
[----:B------:R-:W-:-:S03]  /*cb50*/  FADD R25, R62, R131 ;  /* 0x000000833e197221 */ /* 0x000fc60000000000 */
[----:B------:R-:W-:Y:S01]  /*cb60*/  FADD R14, R15, R76 ;  /* 0x0000004c0f0e7221 */ /* 0x000fe20000000000 */
[----:B------:R-:W-:Y:S01]  /*cb70*/  FADD R26, R25, R130 ;  /* 0x00000082191a7221 */ /* 0x000fe20000000000 */
[----:B------:R-:W-:Y:S01]  /*cb80*/  F2FP.F16.F32.PACK_AB R25, R130, R131 ;  /* 0x000000838219723e */ /* 0x000fe200000000ff */
[----:B------:R-:W2:Y:S01]  /*cb90*/  MUFU.EX2 R62, R40 ;  /* 0x00000028003e7308 */ /* 0x000ea20000000800 */
[----:B------:R-:W-:Y:S01]  /*cba0*/  FADD R29, R14, R71 ;  /* 0x000000470e1d7221 */ /* 0x000fe20000000000 */
[----:B------:R-:W-:Y:S01]  /*cbb0*/  FADD R15, R26, R69 ;  /* 0x000000451a0f7221 */ /* 0x000fe20000000000 */
[----:B------:R-:W-:Y:S02]  /*cbc0*/  F2FP.F16.F32.PACK_AB R26, R71, R76 ;  /* 0x0000004c471a723e */ /* 0x000fe400000000ff */
[----:B------:R-:W-:Y:S01]  /*cbd0*/  IADD3 R14, R28, 0x80, RZ ;  /* 0x000000801c0e7810 */ /* 0x000fe20007ffe0ff */
[----:B------:R-:W-:Y:S01]  /*cbe0*/  FADD R31, R15, R74 ;  /* 0x0000004a0f1f7221 */ /* 0x000fe20000000000 */
[----:B------:R-:W-:Y:S01]  /*cbf0*/  WARPGROUP.ARRIVE ;  /* 0x00000000000079c5 */ /* 0x000fe20000000000 */
[----:B------:R-:W-:-:S02]  /*cc00*/  IMAD.MOV.U32 R15, RZ, RZ, -0x3ffffff0 ;  /* 0xc0000010ff0f7424 */ /* 0x000fc400078e00ff */
[----:B-1----:R-:W-:Y:S01]  /*cc10*/  @!P3 FMUL R30, R30, R30 ;  /* 0x0000001e1e1eb220 */ /* 0x002fe20000400000 */
[----:B------:R-:W-:Y:S01]  /*cc20*/  FSETP.GEU.AND P3, PT, R38, -126, PT ;  /* 0xc2fc00002600780b */ /* 0x000fe20003f6e000 */
[----:B------:R-:W1:Y:S01]  /*cc30*/  MUFU.EX2 R40, R37 ;  /* 0x0000002500287308 */ /* 0x000e620000000800 */
[----:B------:R-:W-:Y:S01]  /*cc40*/  HGMMA.64x16x16.F32 R120, R24, gdesc[UR4].tnspB, R120, gsb0 ;  /* 0x4020000418787df0 */ /* 0x000fe20008000878 */
[----:B------:R-:W-:Y:S01]  /*cc50*/  R2UR UR6, R14 ;  /* 0x000000000e0672ca */ /* 0x000fe200000e0000 */
[----:B------:R-:W-:Y:S01]  /*cc60*/  VIADD R14, R28, 0x180 ;  /* 0x000001801c0e7836 */ /* 0x000fe20000000000 */
[----:B------:R-:W-:Y:S01]  /*cc70*/  R2UR UR7, R15 ;  /* 0x000000000f0772ca */ /* 0x000fe200000e0000 */
[----:B--2---:R-:W-:Y:S01]  /*cc80*/  @!P2 FMUL R62, R62, R62 ;  /* 0x0000003e3e3ea220 */ /* 0x004fe20000400000 */
[----:B------:R-:W-:Y:S02]  /*cc90*/  MOV R15, 0xc0000010 ;  /* 0xc0000010000f7802 */ /* 0x000fe40000000f00 */
[----:B------:R-:W-:-:S04]  /*cca0*/  FSETP.GEU.AND P2, PT, R34, -126, PT ;  /* 0xc2fc00002200780b */ /* 0x000fc80003f4e000 */
[----:B------:R-:W-:Y:S01]  /*ccb0*/  @!P3 FMUL R38, R38, 0.5 ;  /* 0x3f0000002626b820 */ /* 0x000fe20000400000 */
[----:B-1----:R-:W-:-:S05]  /*ccc0*/  @!P4 FMUL R40, R40, R40 ;  /* 0x000000282828c220 */ /* 0x002fca0000400000 */
[----:B------:R-:W1:Y:S03]  /*ccd0*/  MUFU.EX2 R38, R38 ;  /* 0x0000002600267308 */ /* 0x000e660000000800 */
[----:B------:R-:W-:-:S06]  /*cce0*/  @!P2 FMUL R34, R34, 0.5 ;  /* 0x3f0000002222a820 */ /* 0x000fcc0000400000 */
[----:B------:R-:W2:Y:S01]  /*ccf0*/  MUFU.EX2 R34, R34 ;  /* 0x0000002200227308 */ /* 0x000ea20000000800 */
[----:B-1----:R-:W-:Y:S01]  /*cd00*/  @!P3 FMUL R38, R38, R38 ;  /* 0x000000262626b220 */ /* 0x002fe20000400000 */
[----:B------:R-:W-:Y:S02]  /*cd10*/  WARPGROUP.DEPBAR.LE gsb0, 0x0 ;  /* 0x00008000000079c5 */ /* 0x000fe40000010000 */
[----:B------:R-:W-:Y:S01]  /*cd20*/  WARPGROUP.ARRIVE ;  /* 0x00000000000079c5 */ /* 0x000fe20000000000 */
[----:B--2---:R-:W-:Y:S01]  /*cd30*/  @!P2 FMUL R34, R34, R34 ;  /* 0x000000222222a220 */ /* 0x004fe20000400000 */
[----:B------:R-:W-:-:S04]  /*cd40*/  ISETP.NE.AND P2, PT, R6, 0x4, PT ;  /* 0x000000040600780c */ /* 0x000fc80003f45270 */
[----:B------:R-:W-:Y:S01]  /*cd50*/  HGMMA.64x16x16.F32 R112, R24, gdesc[UR8].tnspB, R112, gsb0 ;  /* 0x4020000818707df0 */ /* 0x000fe20008000870 */
[----:B------:R-:W-:Y:S01]  /*cd60*/  R2UR UR10, R14 ;  /* 0x000000000e0a72ca */ /* 0x000fe200000e0000 */
[----:B------:R-:W-:Y:S01]  /*cd70*/  VIADD R14, R28, 0x280 ;  /* 0x000002801c0e7836 */ /* 0x000fe20000000000 */
[----:B------:R-:W-:Y:S01]  /*cd80*/  R2UR UR11, R15 ;  /* 0x000000000f0b72ca */ /* 0x000fe200000e0000 */
[----:B------:R-:W-:Y:S01]  /*cd90*/  IMAD.MOV.U32 R15, RZ, RZ, -0x3ffffff0 ;  /* 0xc0000010ff0f7424 */ /* 0x000fe200078e00ff */
[----:B------:R-:W-:Y:S02]  /*cda0*/  WARPGROUP.DEPBAR.LE gsb0, 0x0 ;  /* 0x00008000000079c5 */ /* 0x000fe40000010000 */
[----:B------:R-:W-:-:S06]  /*cdb0*/  WARPGROUP.ARRIVE ;  /* 0x00000000000079c5 */ /* 0x000fcc0000000000 */
[----:B------:R-:W-:Y:S01]  /*cdc0*/  HGMMA.64x16x16.F32 R104, R24, gdesc[UR12].tnspB, R104, gsb0 ;  /* 0x4020000c18687df0 */ /* 0x000fe20008000868 */
[----:B------:R-:W-:Y:S01]  /*cdd0*/  R2UR UR14, R14 ;  /* 0x000000000e0e72ca */ /* 0x000fe200000e0000 */
[----:B------:R-:W-:Y:S01]  /*cde0*/  VIADD R14, R28, 0xa0 ;  /* 0x000000a01c0e7836 */ /* 0x000fe20000000000 */
[----:B------:R-:W-:Y:S01]  /*cdf0*/  R2UR UR15, R15 ;  /* 0x000000000f0f72ca */ /* 0x000fe200000e0000 */
[----:B------:R-:W-:Y:S01]  /*ce00*/  IMAD.MOV.U32 R15, RZ, RZ, -0x3ffffff0 ;  /* 0xc0000010ff0f7424 */ /* 0x000fe200078e00ff */
[----:B------:R-:W-:Y:S02]  /*ce10*/  WARPGROUP.DEPBAR.LE gsb0, 0x0 ;  /* 0x00008000000079c5 */ /* 0x000fe40000010000 */
[----:B------:R-:W-:-:S06]  /*ce20*/  WARPGROUP.ARRIVE ;  /* 0x00000000000079c5 */ /* 0x000fcc0000000000 */
[----:B------:R-:W-:Y:S03]  /*ce30*/  HGMMA.64x16x16.F32 R96, R24, gdesc[UR16].tnspB, R96, gsb0 ;  /* 0x4020001018607df0 */ /* 0x000fe60008000860 */
[----:B------:R-:W-:Y:S02]  /*ce40*/  WARPGROUP.DEPBAR.LE gsb0, 0x0 ;  /* 0x00008000000079c5 */ /* 0x000fe40000010000 */
[----:B------:R-:W-:-:S06]  /*ce50*/  WARPGROUP.ARRIVE ;  /* 0x00000000000079c5 */ /* 0x000fcc0000000000 */
[----:B------:R-:W-:Y:S03]  /*ce60*/  HGMMA.64x16x16.F32 R88, R24, gdesc[UR20].tnspB, R88, gsb0 ;  /* 0x4020001418587df0 */ /* 0x000fe60008000858 */
[----:B------:R-:W-:Y:S02]  /*ce70*/  WARPGROUP.DEPBAR.LE gsb0, 0x0 ;  /* 0x00008000000079c5 */ /* 0x000fe40000010000 */
[C---:B------:R-:W-:Y:S01]  /*ce80*/  VIADD R24, R28.reuse, 0x380 ;  /* 0x000003801c187836 */ /* 0x040fe20000000000 */
[----:B------:R-:W-:Y:S01]  /*ce90*/  IADD3 R26, R28, 0x480, RZ ;  /* 0x000004801c1a7810 */ /* 0x000fe20007ffe0ff */
[----:B------:R-:W-:Y:S01]  /*cea0*/  IMAD.MOV.U32 R25, RZ, RZ, -0x3ffffff0 ;  /* 0xc0000010ff197424 */ /* 0x000fe200078e00ff */
[----:B------:R-:W-:Y:S02]  /*ceb0*/  MOV R27, 0xc0000010 ;  /* 0xc0000010001b7802 */ /* 0x000fe40000000f00 */
[----:B------:R-:W-:-:S02]  /*cec0*/  R2UR UR18, R24 ;  /* 0x00000000181272ca */ /* 0x000fc400000e0000 */
[----:B------:R-:W-:Y:S02]  /*ced0*/  R2UR UR19, R25 ;  /* 0x00000000191372ca */ /* 0x000fe400000e0000 */
[----:B------:R-:W-:Y:S02]  /*cee0*/  R2UR UR22, R26 ;  /* 0x000000001a1672ca */ /* 0x000fe400000e0000 */
[----:B------:R-:W-:Y:S02]  /*cef0*/  R2UR UR23, R27 ;  /* 0x000000001b1772ca */ /* 0x000fe400000e0000 */
[----:B------:R-:W-:Y:S01]  /*cf00*/  F2FP.F16.F32.PACK_AB R24, R65, R68 ;  /* 0x000000444118723e */ /* 0x000fe200000000ff */
[----:B------:R-:W-:Y:S01]  /*cf10*/  FADD R68, R29, R68 ;  /* 0x000000441d447221 */ /* 0x000fe20000000000 */
[----:B------:R-:W-:Y:S01]  /*cf20*/  F2FP.F16.F32.PACK_AB R25, R61, R60 ;  /* 0x0000003c3d19723e */ /* 0x000fe200000000ff */
[----:B------:R-:W-:Y:S01]  /*cf30*/  IMAD.MOV.U32 R29, RZ, RZ, -0x3ffffff0 ;  /* 0xc0000010ff1d7424 */ /* 0x000fe200078e00ff */
        /* <DEDUP_REMOVED lines=10> */
[----:B------:R-:W-:Y:S01]  /*cfe0*/  R2UR UR6, R14 ;  /* 0x000000000e0672ca */ /* 0x000fe200000e0000 */
[----:B------:R-:W-:Y:S01]  /*cff0*/  FADD R56, R57, R56 ;  /* 0x0000003839387221 */ /* 0x000fe20000000000 */
[----:B------:R-:W-:Y:S01]  /*d000*/  R2UR UR7, R15 ;  /* 0x000000000f0772ca */ /* 0x000fe200000e0000 */
[----:B------:R-:W-:Y:S01]  /*d010*/  IMAD.MOV.U32 R15, RZ, RZ, -0x3ffffff0 ;  /* 0xc0000010ff0f7424 */ /* 0x000fe200078e00ff */
[----:B------:R-:W-:Y:S01]  /*d020*/  IADD3 R14, R28, 0x1a0, RZ ;  /* 0x000001a01c0e7810 */ /* 0x000fe20007ffe0ff */
[----:B------:R-:W-:-:S02]  /*d030*/  WARPGROUP.DEPBAR.LE gsb0, 0x0 ;  /* 0x00008000000079c5 */ /* 0x000fc40000010000 */
        /* <DEDUP_REMOVED lines=9> */
[----:B------:R-:W-:Y:S02]  /*d0d0*/  R2UR UR14, R14 ;  /* 0x000000000e0e72ca */ /* 0x000fe400000e0000 */
[----:B------:R-:W-:Y:S02]  /*d0e0*/  R2UR UR15, R15 ;  /* 0x000000000f0f72ca */ /* 0x000fe400000e0000 */
[----:B------:R-:W-:Y:S02]  /*d0f0*/  IADD3 R14, R28, 0xc0, RZ ;  /* 0x000000c01c0e7810 */ /* 0x000fe40007ffe0ff */
[----:B------:R-:W-:Y:S01]  /*d100*/  MOV R15, 0xc0000010 ;  /* 0xc0000010000f7802 */ /* 0x000fe20000000f00 */
        /* <DEDUP_REMOVED lines=30> */
[----:B------:R-:W-:Y:S01]  /*d2f0*/  VIADD R14, R28, 0x2c0 ;  /* 0x000002c01c0e7836 */ /* 0x000fe20000000000 */
[----:B------:R-:W-:-:S02]  /*d300*/  R2UR UR7, R15 ;  /* 0x000000000f0772ca */ /* 0x000fc400000e0000 */
[----:B------:R-:W-:Y:S01]  /*d310*/  MOV R15, 0xc0000010 ;  /* 0xc0000010000f7802 */ /* 0x000fe20000000f00 */
[----:B------:R-:W-:Y:S02]  /*d320*/  WARPGROUP.DEPBAR.LE gsb0, 0x0 ;  /* 0x00008000000079c5 */ /* 0x000fe40000010000 */
[----:B------:R-:W-:-:S06]  /*d330*/  WARPGROUP.ARRIVE ;  /* 0x00000000000079c5 */ /* 0x000fcc0000000000 */
[----:B------:R-:W-:Y:S03]  /*d340*/  HGMMA.64x16x16.F32 R112, R24, gdesc[UR8].tnspB, R112, gsb0 ;  /* 0x4020000818707df0 */ /* 0x000fe60008000870 */
        /* <DEDUP_REMOVED lines=12> */
[----:B------:R-:W-:Y:S01]  /*d410*/  HGMMA.64x16x16.F32 R88, R24, gdesc[UR20].tnspB, R88, gsb0 ;  /* 0x4020001418587df0 */ /* 0x000fe20008000858 */
[----:B------:R-:W-:Y:S02]  /*d420*/  R2UR UR22, R14 ;  /* 0x000000000e1672ca */ /* 0x000fe400000e0000 */
[----:B------:R-:W-:Y:S02]  /*d430*/  R2UR UR23, R15 ;  /* 0x000000000f1772ca */ /* 0x000fe400000e0000 */
[C---:B------:R-:W-:Y:S02]  /*d440*/  IADD3 R14, R28.reuse, 0xe0, RZ ;  /* 0x000000e01c0e7810 */ /* 0x040fe40007ffe0ff */
[----:B------:R-:W-:Y:S01]  /*d450*/  MOV R15, 0xc0000010 ;  /* 0xc0000010000f7802 */ /* 0x000fe20000000f00 */
[----:B------:R-:W-:Y:S02]  /*d460*/  WARPGROUP.DEPBAR.LE gsb0, 0x0 ;  /* 0x00008000000079c5 */ /* 0x000fe40000010000 */
[----:B------:R-:W-:Y:S01]  /*d470*/  VIADD R24, R28, 0x1c0 ;  /* 0x000001c01c187836 */ /* 0x000fe20000000000 */
[----:B------:R-:W-:-:S02]  /*d480*/  MOV R25, 0xc0000010 ;  /* 0xc000001000197802 */ /* 0x000fc40000000f00 */
[----:B------:R-:W-:Y:S02]  /*d490*/  F2FP.F16.F32.PACK_AB R26, R42, R41 ;  /* 0x000000292a1a723e */ /* 0x000fe400000000ff */
[----:B------:R-:W-:Y:S01]  /*d4a0*/  R2UR UR10, R24 ;  /* 0x00000000180a72ca */ /* 0x000fe200000e0000 */
[----:B------:R-:W-:Y:S01]  /*d4b0*/  VIADD R24, R28, 0x3c0 ;  /* 0x000003c01c187836 */ /* 0x000fe20000000000 */
[----:B------:R-:W-:Y:S02]  /*d4c0*/  R2UR UR11, R25 ;  /* 0x00000000190b72ca */ /* 0x000fe400000e0000 */
[----:B------:R-:W-:Y:S02]  /*d4d0*/  MOV R25, 0xc0000010 ;  /* 0xc000001000197802 */ /* 0x000fe40000000f00 */
[----:B------:R-:W-:Y:S02]  /*d4e0*/  R2UR UR18, R24 ;  /* 0x00000000181272ca */ /* 0x000fe400000e0000 */
[----:B------:R-:W-:-:S02]  /*d4f0*/  R2UR UR19, R25 ;  /* 0x00000000191372ca */ /* 0x000fc400000e0000 */
[----:B------:R-:W-:Y:S01]  /*d500*/  F2FP.F16.F32.PACK_AB R24, R49, R48 ;  /* 0x000000303118723e */ /* 0x000fe200000000ff */
[----:B------:R-:W-:Y:S01]  /*d510*/  FADD R48, R47, R48 ;  /* 0x000000302f307221 */ /* 0x000fe20000000000 */
[----:B------:R-:W-:Y:S01]  /*d520*/  F2FP.F16.F32.PACK_AB R25, R44, R43 ;  /* 0x0000002b2c19723e */ /* 0x000fe200000000ff */
[----:B------:R-:W-:Y:S01]  /*d530*/  FADD R43, R50, R43 ;  /* 0x0000002b322b7221 */ /* 0x000fe20000000000 */
[----:B------:R-:W-:Y:S01]  /*d540*/  F2FP.F16.F32.PACK_AB R27, R35, R30 ;  /* 0x0000001e231b723e */ /* 0x000fe200000000ff */
[----:B------:R-:W-:Y:S02]  /*d550*/  FADD R48, R48, R49 ;  /* 0x0000003130307221 */ /* 0x000fe40000000000 */
[----:B------:R-:W-:Y:S01]  /*d560*/  FADD R43, R43, R44 ;  /* 0x0000002c2b2b7221 */ /* 0x000fe20000000000 */
[----:B------:R-:W-:Y:S01]  /*d570*/  WARPGROUP.ARRIVE ;  /* 0x00000000000079c5 */ /* 0x000fe20000000000 */
[----:B------:R-:W-:Y:S02]  /*d580*/  FADD R41, R48, R41 ;  /* 0x0000002930297221 */ /* 0x000fe40000000000 */
[----:B------:R-:W-:-:S02]  /*d590*/  FADD R43, R43, R30 ;  /* 0x0000001e2b2b7221 */ /* 0x000fc40000000000 */
[----:B------:R-:W-:Y:S01]  /*d5a0*/  FADD R41, R41, R42 ;  /* 0x0000002a29297221 */ /* 0x000fe20000000000 */
[----:B------:R-:W-:Y:S01]  /*d5b0*/  HGMMA.64x16x16.F32 R120, R24, gdesc[UR4].tnspB, R120, gsb0 ;  /* 0x4020000418787df0 */ /* 0x000fe20008000878 */
[----:B------:R-:W-:Y:S01]  /*d5c0*/  R2UR UR6, R14 ;  /* 0x000000000e0672ca */ /* 0x000fe200000e0000 */
[----:B------:R-:W-:Y:S01]  /*d5d0*/  VIADD R14, R28, 0x2e0 ;  /* 0x000002e01c0e7836 */ /* 0x000fe20000000000 */
[----:B------:R-:W-:Y:S01]  /*d5e0*/  R2UR UR7, R15 ;  /* 0x000000000f0772ca */ /* 0x000fe200000e0000 */
[----:B------:R-:W-:Y:S02]  /*d5f0*/  IMAD.MOV.U32 R15, RZ, RZ, -0x3ffffff0 ;  /* 0xc0000010ff0f7424 */ /* 0x000fe400078e00ff */
[----:B------:R-:W-:Y:S01]  /*d600*/  FADD R43, R43, R35 ;  /* 0x000000232b2b7221 */ /* 0x000fe20000000000 */
[----:B------:R-:W-:-:S03]  /*d610*/  FADD R41, R41, R36 ;  /* 0x0000002429297221 */ /* 0x000fc60000000000 */
[----:B------:R-:W-:Y:S01]  /*d620*/  FADD R43, R43, R62 ;  /* 0x0000003e2b2b7221 */ /* 0x000fe20000000000 */
[----:B------:R-:W-:-:S03]  /*d630*/  FADD R41, R41, R39 ;  /* 0x0000002729297221 */ /* 0x000fc60000000000 */
[----:B------:R-:W-:Y:S01]  /*d640*/  FADD R43, R43, R38 ;  /* 0x000000262b2b7221 */ /* 0x000fe20000000000 */
[----:B------:R-:W-:-:S03]  /*d650*/  FADD R41, R41, R40 ;  /* 0x0000002829297221 */ /* 0x000fc60000000000 */
[----:B------:R-:W-:Y:S01]  /*d660*/  FADD R43, R43, R64 ;  /* 0x000000402b2b7221 */ /* 0x000fe20000000000 */
[----:B------:R-:W-:Y:S02]  /*d670*/  WARPGROUP.DEPBAR.LE gsb0, 0x0 ;  /* 0x00008000000079c5 */ /* 0x000fe40000010000 */
[----:B------:R-:W-:-:S06]  /*d680*/  WARPGROUP.ARRIVE ;  /* 0x00000000000079c5 */ /* 0x000fcc0000000000 */
[----:B------:R-:W-:Y:S03]  /*d690*/  HGMMA.64x16x16.F32 R112, R24, gdesc[UR8].tnspB, R112, gsb0 ;  /* 0x4020000818707df0 */ /* 0x000fe60008000870 */
[----:B------:R-:W-:Y:S02]  /*d6a0*/  WARPGROUP.DEPBAR.LE gsb0, 0x0 ;  /* 0x00008000000079c5 */ /* 0x000fe40000010000 */
[----:B------:R-:W-:-:S06]  /*d6b0*/  WARPGROUP.ARRIVE ;  /* 0x00000000000079c5 */ /* 0x000fcc0000000000 */
[----:B------:R-:W-:Y:S01]  /*d6c0*/  HGMMA.64x16x16.F32 R104, R24, gdesc[UR12].tnspB, R104, gsb0 ;  /* 0x4020000c18687df0 */ /* 0x000fe20008000868 */
[----:B------:R-:W-:Y:S01]  /*d6d0*/  R2UR UR14, R14 ;  /* 0x000000000e0e72ca */ /* 0x000fe200000e0000 */
[----:B------:R-:W-:Y:S01]  /*d6e0*/  FADD R14, R43, R34 ;  /* 0x000000222b0e7221 */ /* 0x000fe20000000000 */
[----:B------:R-:W-:Y:S01]  /*d6f0*/  R2UR UR15, R15 ;  /* 0x000000000f0f72ca */ /* 0x000fe200000e0000 */
[----:B------:R-:W-:Y:S01]  /*d700*/  FADD R15, R41, R32 ;  /* 0x00000020290f7221 */ /* 0x000fe20000000000 */
[----:B------:R-:W-:Y:S02]  /*d710*/  WARPGROUP.DEPBAR.LE gsb0, 0x0 ;  /* 0x00008000000079c5 */ /* 0x000fe40000010000 */
[----:B------:R-:W-:-:S06]  /*d720*/  WARPGROUP.ARRIVE ;  /* 0x00000000000079c5 */ /* 0x000fcc0000000000 */
[----:B------:R-:W-:Y:S03]  /*d730*/  HGMMA.64x16x16.F32 R96, R24, gdesc[UR16].tnspB, R96, gsb0 ;  /* 0x4020001018607df0 */ /* 0x000fe60008000860 */
[----:B------:R-:W-:Y:S02]  /*d740*/  WARPGROUP.DEPBAR.LE gsb0, 0x0 ;  /* 0x00008000000079c5 */ /* 0x000fe40000010000 */
[----:B------:R-:W-:-:S06]  /*d750*/  WARPGROUP.ARRIVE ;  /* 0x00000000000079c5 */ /* 0x000fcc0000000000 */
[----:B------:R-:W-:Y:S01]  /*d760*/  HGMMA.64x16x16.F32 R88, R24, gdesc[UR20].tnspB, R88, gsb0 ;  /* 0x4020001418587df0 */ /* 0x000fe20008000858 */
[----:B------:R-:W-:Y:S02]  /*d770*/  R2UR UR23, R29 ;  /* 0x000000001d1772ca */ /* 0x000fe400000e0000 */
        /* <DEDUP_REMOVED lines=9> */
[----:B------:R-:W-:Y:S02]  /*d810*/  F2FP.F16.F32.PACK_AB R24, R39, R36 ;  /* 0x000000242718723e */ /* 0x000fe400000000ff */
[----:B------:R-:W-:Y:S02]  /*d820*/  F2FP.F16.F32.PACK_AB R25, R38, R62 ;  /* 0x0000003e2619723e */ /* 0x000fe400000000ff */
[----:B------:R-:W-:-:S02]  /*d830*/  F2FP.F16.F32.PACK_AB R26, R32, R40 ;  /* 0x00000028201a723e */ /* 0x000fc400000000ff */
[----:B------:R-:W-:Y:S02]  /*d840*/  F2FP.F16.F32.PACK_AB R27, R34, R64 ;  /* 0x00000040221b723e */ /* 0x000fe400000000ff */
[----:B------:R-:W-:Y:S02]  /*d850*/  IADD3 R28, R28, 0x4e0, RZ ;  /* 0x000004e01c1c7810 */ /* 0x000fe40007ffe0ff */
[----:B------:R-:W-:Y:S02]  /*d860*/  WARPGROUP.ARRIVE ;  /* 0x00000000000079c5 */ /* 0x000fe40000000000 */
[----:B------:R-:W-:-:S04]  /*d870*/  R2UR UR22, R28 ;  /* 0x000000001c1672ca */ /* 0x000fc800000e0000 */
        /* <DEDUP_REMOVED lines=14> */
[----:B------:R-:W-:-:S05]  /*d960*/  SEL R26, R6, RZ, P2 ;  /* 0x000000ff061a7207 */ /* 0x000fca0001000000 */
[----:B------:R-:W-:-:S05]  /*d970*/  IMAD R6, R26, 0x8, R13 ;  /* 0x000000081a067824 */ /* 0x000fca00078e020d */
[----:B------:R-:W-:-:S04]  /*d980*/  PRMT R6, RZ, 0x654, R6 ;  /* 0x00000654ff067816 */ /* 0x000fc80000000006 */
[----:B------:R1:W-:Y:S01]  /*d990*/  SYNCS.ARRIVE.TRANS64.RED.A1T0 RZ, [R6+URZ], RZ ;  /* 0x000000ff06ff79a7 */ /* 0x0003e2000810043f */
[----:B------:R-:W-:Y:S05]  /*d9a0*/  @P1 BRA `(.L_x_45) ;  /* 0x0000000400041947 */ /* 0x000fea0003800000 */
[----:B------:R-:W-:Y:S01]  /*d9b0*/  ISETP.LT.OR P1, PT, R7, 0x1, !P0 ;  /* 0x000000010700780c */ /* 0x000fe20004721670 */
[----:B------:R-:W-:-:S12]  /*d9c0*/  BSSY B0, `(.L_x_46) ;  /* 0x000003e000007945 */ /* 0x000fd80003800000 */
[----:B------:R-:W-:Y:S05]  /*d9d0*/  @P1 BRA `(.L_x_47) ;  /* 0x0000000000f01947 */ /* 0x000fea0003800000 */
[----:B-1----:R-:W-:Y:S02]  /*d9e0*/  LEA R6, R5, R2, 0x3 ;  /* 0x0000000205067211 */ /* 0x002fe400078e18ff */
[----:B------:R-:W-:Y:S02]  /*d9f0*/  SHF.L.U32 R25, R4, 0x1f, RZ ;  /* 0x0000001f04197819 */ /* 0x000fe400000006ff */
[----:B------:R-:W-:Y:S02]  /*da00*/  ISETP.NE.AND P2, PT, R0, RZ, PT ;  /* 0x000000ff0000720c */ /* 0x000fe40003f45270 */
[----:B------:R-:W1:Y:S02]  /*da10*/  SYNCS.PHASECHK.TRANS64.TRYWAIT P1, [R6+URZ+0x16820], R25 ;  /* 0x01682019060075a7 */ /* 0x000e64000802017f */
[----:B-1----:R-:W-:Y:S09]  /*da20*/  @!P1 BRA `(.L_x_48) ;  /* 0x00000020005c9947 */ /* 0x002ff20003800000 */
.L_x_93:
[----:B------:R-:W-:Y:S05]  /*da30*/  @P2 BRA `(.L_x_49) ;  /* 0x0000000000142947 */ /* 0x000fea0003800000 */
[----:B------:R-:W-:Y:S01]  /*da40*/  ISETP.NE.AND P1, PT, R23, RZ, PT ;  /* 0x000000ff1700720c */ /* 0x000fe20003f25270 */
[----:B-1----:R-:W-:-:S04]  /*da50*/  IMAD.MOV.U32 R25, RZ, RZ, 0x5000 ;  /* 0x00005000ff197424 */ /* 0x002fc800078e00ff */
[----:B------:R2:W-:Y:S08]  /*da60*/  SYNCS.ARRIVE.TRANS64 RZ, [R6+URZ+0x16800], R25 ;  /* 0x0168001906ff79a7 */ /* 0x0005f0000800003f */
[----:B------:R-:W-:Y:S05]  /*da70*/  @!P1 BRA `(.L_x_49) ;  /* 0x0000000000049947 */ /* 0x000fea0003800000 */
[----:B------:R-:W-:Y:S01]  /*da80*/  BPT.TRAP 0x1 ;  /* 0x000000040000795c */ /* 0x000fe20000300000 */
.L_x_49:
[C---:B------:R-:W-:Y:S01]  /*da90*/  IMAD R24, R5.reuse, 0x5000, R2 ;  /* 0x0000500005187824 */ /* 0x040fe200078e0202 */
        /* <DEDUP_REMOVED lines=47> */
[----:B--2---:R-:W-:Y:S01]  /*dd90*/  NOP ;  /* 0x0000000000007918 */ /* 0x004fe20000000000 */
.L_x_47:
[----:B------:R-:W-:Y:S05]  /*dda0*/  BSYNC B0 ;  /* 0x0000000000007941 */ /* 0x000fea0003800000 */
.L_x_46:
[----:B------:R-:W-:-:S07]  /*ddb0*/  IADD3 R7, R7, -0x1, RZ ;  /* 0xffffffff07077810 */ /* 0x000fce0007ffe0ff */
.L_x_45:
[----:B------:R-:W-:Y:S01]  /*ddc0*/  ISETP.GT.AND P3, PT, R22, 0x1, PT ;  /* 0x000000011600780c */ /* 0x000fe20003f64270 */
[----:B------:R-:W-:Y:S01]  /*ddd0*/  VIADD R17, R17, 0x1 ;  /* 0x0000000111117836 */ /* 0x000fe20000000000 */
[----:B-1----:R-:W-:Y:S01]  /*dde0*/  IADD3 R6, R26, 0x1, RZ ;  /* 0x000000011a067810 */ /* 0x002fe20007ffe0ff */
[----:B------:R-:W-:Y:S01]  /*ddf0*/  VIADD R22, R22, 0xffffffff ;  /* 0xffffffff16167836 */ /* 0x000fe20000000000 */
[----:B------:R-:W-:Y:S01]  /*de00*/  IADD3 R12, R12, 0x80, RZ ;  /* 0x000000800c0c7810 */ /* 0x000fe20007ffe0ff */
[----:B------:R-:W-:Y:S01]  /*de10*/  IMAD.MOV.U32 R129, RZ, RZ, R21 ;  /* 0x000000ffff817224 */ /* 0x000fe200078e0015 */
[----:B------:R-:W-:Y:S02]  /*de20*/  ISETP.NE.AND P1, PT, R17, 0x4, PT ;  /* 0x000000041100780c */ /* 0x000fe40003f25270 */
[----:B------:R-:W-:Y:S02]  /*de30*/  ISETP.NE.AND P2, PT, R6, 0x4, PT ;  /* 0x000000040600780c */ /* 0x000fe40003f45270 */
[----:B------:R-:W-:-:S02]  /*de40*/  SEL R24, RZ, 0x1, P1 ;  /* 0x00000001ff187807 */ /* 0x000fc40000800000 */
[----:B------:R-:W-:Y:S02]  /*de50*/  MOV R128, R20 ;  /* 0x0000001400807202 */ /* 0x000fe40000000f00 */
[----:B------:R-:W-:Y:S02]  /*de60*/  LOP3.LUT R3, R3, R24, RZ, 0x3c, !PT ;  /* 0x0000001803037212 */ /* 0x000fe400078e3cff */
[----:B------:R-:W-:Y:S02]  /*de70*/  SEL R17, R17, RZ, P1 ;  /* 0x000000ff11117207 */ /* 0x000fe40000800000 */
[----:B------:R-:W-:Y:S01]  /*de80*/  SEL R6, R6, RZ, P2 ;  /* 0x000000ff06067207 */ /* 0x000fe20001000000 */
[----:B------:R-:W-:Y:S06]  /*de90*/  @P3 BRA `(.L_x_50) ;  /* 0xffffffb400c83947 */ /* 0x000fec000383ffff */
.L_x_37:
[----:B------:R-:W-:Y:S05]  /*dea0*/  WARPSYNC.ALL ;  /* 0x0000000000007948 */ /* 0x000fea0003800000 */
[----:B------:R-:W2:Y:S01]  /*deb0*/  SHFL.BFLY PT, R0, R15, 0x1, 0x1f ;  /* 0x0c201f000f007f89 */ /* 0x000ea200000e0000 */
[----:B------:R-:W-:Y:S01]  /*dec0*/  BSSY B0, `(.L_x_51) ;  /* 0x0000023000007945 */ /* 0x000fe20003800000 */
[----:B------:R-:W-:Y:S01]  /*ded0*/  IMAD.MOV.U32 R7, RZ, RZ, 0x7f800000 ;  /* 0x7f800000ff077424 */ /* 0x000fe200078e00ff */
[----:B------:R-:W-:Y:S01]  /*dee0*/  MOV R8, 0x3f800000 ;  /* 0x3f80000000087802 */ /* 0x000fe20000000f00 */
[----:B------:R-:W3:Y:S01]  /*def0*/  SHFL.BFLY PT, R3, R14, 0x1, 0x1f ;  /* 0x0c201f000e037f89 */ /* 0x000ee200000e0000 */
[----:B------:R-:W-:Y:S01]  /*df00*/  IMAD.MOV.U32 R4, RZ, RZ, 0x3f800000 ;  /* 0x3f800000ff047424 */ /* 0x000fe200078e00ff */
[----:B------:R-:W-:Y:S01]  /*df10*/  MOV R9, 0x7f800000 ;  /* 0x7f80000000097802 */ /* 0x000fe20000000f00 */
[----:B--2---:R-:W-:Y:S01]  /*df20*/  FADD R0, R0, R15 ;  /* 0x0000000f00007221 */ /* 0x004fe20000000000 */
[----:B---3--:R-:W-:-:S04]  /*df30*/  FADD R17, R3, R14 ;  /* 0x0000000e03117221 */ /* 0x008fc80000000000 */
[----:B------:R-:W2:Y:S04]  /*df40*/  SHFL.BFLY PT, R5, R0, 0x2, 0x1f ;  /* 0x0c401f0000057f89 */ /* 0x000ea800000e0000 */
[----:B------:R-:W3:Y:S01]  /*df50*/  SHFL.BFLY PT, R22, R17, 0x2, 0x1f ;  /* 0x0c401f0011167f89 */ /* 0x000ee200000e0000 */
[C---:B--2---:R-:W-:Y:S01]  /*df60*/  FSETP.NE.AND P0, PT, R0.reuse, -R5, PT ;  /* 0x800000050000720b */ /* 0x044fe20003f05000 */
[----:B------:R-:W-:Y:S01]  /*df70*/  FADD R3, R0, R5 ;  /* 0x0000000500037221 */ /* 0x000fe20000000000 */
[----:B---3--:R-:W-:-:S11]  /*df80*/  FADD R6, R17, R22 ;  /* 0x0000001611067221 */ /* 0x008fd60000000000 */
[----:B------:R-:W-:Y:S05]  /*df90*/  @!P0 BRA `(.L_x_52) ;  /* 0x0000000000548947 */ /* 0x000fea0003800000 */
[----:B------:R-:W-:Y:S01]  /*dfa0*/  VIADD R0, R3, 0x1800000 ;  /* 0x0180000003007836 */ /* 0x000fe20000000000 */
[----:B------:R-:W-:Y:S04]  /*dfb0*/  BSSY B1, `(.L_x_53) ;  /* 0x000000c000017945 */ /* 0x000fe80003800000 */
[----:B------:R-:W-:-:S04]  /*dfc0*/  LOP3.LUT R0, R0, 0x7f800000, RZ, 0xc0, !PT ;  /* 0x7f80000000007812 */ /* 0x000fc800078ec0ff */
[----:B------:R-:W-:-:S13]  /*dfd0*/  ISETP.GT.U32.AND P0, PT, R0, 0x1ffffff, PT ;  /* 0x01ffffff0000780c */ /* 0x000fda0003f04070 */
[----:B------:R-:W-:Y:S05]  /*dfe0*/  @P0 BRA `(.L_x_54) ;  /* 0x0000000000100947 */ /* 0x000fea0003800000 */
[----:B------:R-:W-:-:S07]  /*dff0*/  MOV R14, 0xe010 ;  /* 0x0000e010000e7802 */ /* 0x000fce0000000f00 */
[----:B-1----:R-:W-:Y:S05]  /*e000*/  CALL.REL.NOINC `($__internal_0_$__cuda_sm20_rcp_rn_f32_slowpath) ;  /* 0x0000001800f87944 */ /* 0x002fea0003c00000 */
[----:B------:R-:W-:Y:S01]  /*e010*/  MOV R4, R0 ;  /* 0x0000000000047202 */ /* 0x000fe20000000f00 */
[----:B------:R-:W-:Y:S06]  /*e020*/  BRA `(.L_x_55) ;  /* 0x0000000000107947 */ /* 0x000fec0003800000 */
.L_x_54:
[----:B------:R-:W2:Y:S02]  /*e030*/  MUFU.RCP R4, R3 ;  /* 0x0000000300047308 */ /* 0x000ea40000001000 */
[----:B--2---:R-:W-:-:S04]  /*e040*/  FFMA R0, R3, R4, -1 ;  /* 0xbf80000003007423 */ /* 0x004fc80000000004 */
[----:B------:R-:W-:-:S04]  /*e050*/  FADD.FTZ R5, -R0, -RZ ;  /* 0x800000ff00057221 */ /* 0x000fc80000010100 */
[----:B------:R-:W-:-:S07]  /*e060*/  FFMA R4, R4, R5, R4 ;  /* 0x0000000504047223 */ /* 0x000fce0000000004 */
.L_x_55:
[----:B------:R-:W-:Y:S05]  /*e070*/  BSYNC B1 ;  /* 0x0000000000017941 */ /* 0x000fea0003800000 */
.L_x_53:
[----:B------:R-:W-:Y:S01]  /*e080*/  FSETP.GEU.AND P0, PT, |R3|, 1.175494350822287508e-38, PT ;  /* 0x008000000300780b */ /* 0x000fe20003f0e200 */
[----:B------:R-:W-:-:S12]  /*e090*/  ULDC UR6, c[0x0][0x600] ;  /* 0x0001800000067ab9 */ /* 0x000fd80000000800 */
[----:B------:R-:W-:-:S04]  /*e0a0*/  @!P0 FMUL R3, R3, 16777216 ;  /* 0x4b80000003038820 */ /* 0x000fc80000400000 */
[----:B------:R-:W2:Y:S02]  /*e0b0*/  MUFU.LG2 R0, R3 ;  /* 0x0000000300007308 */ /* 0x000ea40000000c00 */
[----:B--2---:R-:W-:-:S04]  /*e0c0*/  @!P0 FADD R0, R0, -24 ;  /* 0xc1c0000000008421 */ /* 0x004fc80000000000 */
[----:B------:R-:W-:-:S04]  /*e0d0*/  FMUL R0, R0, 0.69314718246459960938 ;  /* 0x3f31721800007820 */ /* 0x000fc80000400000 */
[----:B------:R-:W-:-:S07]  /*e0e0*/  FFMA R9, R21, UR6, R0 ;  /* 0x0000000615097c23 */ /* 0x000fce0008000000 */
.L_x_52:
[----:B------:R-:W-:Y:S05]  /*e0f0*/  BSYNC B0 ;  /* 0x0000000000007941 */ /* 0x000fea0003800000 */
.L_x_51:
[----:B------:R-:W-:Y:S01]  /*e100*/  FSETP.NE.AND P0, PT, R17, -R22, PT ;  /* 0x800000161100720b */ /* 0x000fe20003f05000 */
[----:B------:R-:W-:Y:S01]  /*e110*/  ULDC UR4, c[0x0][0x608] ;  /* 0x0001820000047ab9 */ /* 0x000fe20000000800 */
[----:B------:R-:W-:Y:S01]  /*e120*/  BSSY B0, `(.L_x_56) ;  /* 0x000002d000007945 */ /* 0x000fe20003800000 */
[----:B------:R-:W-:-:S04]  /*e130*/  FMUL R4, R4, UR4 ;  /* 0x0000000404047c20 */ /* 0x000fc80008400000 */
[-C--:B------:R-:W-:Y:S01]  /*e140*/  FMUL R120, R120, R4.reuse ;  /* 0x0000000478787220 */ /* 0x080fe20000400000 */
        /* <DEDUP_REMOVED lines=18> */
[----:B------:R-:W-:Y:S01]  /*e270*/  FMUL R93, R93, R4 ;  /* 0x000000045d5d7220 */ /* 0x000fe20000400000 */
[----:B------:R-:W-:Y:S06]  /*e280*/  @!P0 BRA `(.L_x_57) ;  /* 0x0000000000588947 */ /* 0x000fec0003800000 */
[----:B------:R-:W-:Y:S01]  /*e290*/  VIADD R0, R6, 0x1800000 ;  /* 0x0180000006007836 */ /* 0x000fe20000000000 */
[----:B------:R-:W-:Y:S04]  /*e2a0*/  BSSY B1, `(.L_x_58) ;  /* 0x000000d000017945 */ /* 0x000fe80003800000 */
[----:B------:R-:W-:-:S04]  /*e2b0*/  LOP3.LUT R0, R0, 0x7f800000, RZ, 0xc0, !PT ;  /* 0x7f80000000007812 */ /* 0x000fc800078ec0ff */
[----:B------:R-:W-:-:S13]  /*e2c0*/  ISETP.GT.U32.AND P0, PT, R0, 0x1ffffff, PT ;  /* 0x01ffffff0000780c */ /* 0x000fda0003f04070 */
[----:B------:R-:W-:Y:S05]  /*e2d0*/  @P0 BRA `(.L_x_59) ;  /* 0x0000000000140947 */ /* 0x000fea0003800000 */
[----:B------:R-:W-:Y:S02]  /*e2e0*/  MOV R3, R6 ;  /* 0x0000000600037202 */ /* 0x000fe40000000f00 */
[----:B------:R-:W-:-:S07]  /*e2f0*/  MOV R14, 0xe310 ;  /* 0x0000e310000e7802 */ /* 0x000fce0000000f00 */
[----:B-1----:R-:W-:Y:S05]  /*e300*/  CALL.REL.NOINC `($__internal_0_$__cuda_sm20_rcp_rn_f32_slowpath) ;  /* 0x0000001800387944 */ /* 0x002fea0003c00000 */
[----:B------:R-:W-:Y:S01]  /*e310*/  IMAD.MOV.U32 R8, RZ, RZ, R0 ;  /* 0x000000ffff087224 */ /* 0x000fe200078e0000 */
[----:B------:R-:W-:Y:S06]  /*e320*/  BRA `(.L_x_60) ;  /* 0x0000000000107947 */ /* 0x000fec0003800000 */
.L_x_59:
[----:B------:R-:W2:Y:S02]  /*e330*/  MUFU.RCP R3, R6 ;  /* 0x0000000600037308 */ /* 0x000ea40000001000 */
[----:B--2---:R-:W-:-:S04]  /*e340*/  FFMA R0, R6, R3, -1 ;  /* 0xbf80000006007423 */ /* 0x004fc80000000003 */
[----:B------:R-:W-:-:S04]  /*e350*/  FADD.FTZ R0, -R0, -RZ ;  /* 0x800000ff00007221 */ /* 0x000fc80000010100 */
[----:B------:R-:W-:-:S07]  /*e360*/  FFMA R8, R3, R0, R3 ;  /* 0x0000000003087223 */ /* 0x000fce0000000003 */
.L_x_60:
[----:B------:R-:W-:Y:S05]  /*e370*/  BSYNC B1 ;  /* 0x0000000000017941 */ /* 0x000fea0003800000 */
.L_x_58:
[----:B------:R-:W-:Y:S01]  /*e380*/  FSETP.GEU.AND P0, PT, |R6|, 1.175494350822287508e-38, PT ;  /* 0x008000000600780b */ /* 0x000fe20003f0e200 */
[----:B------:R-:W-:-:S12]  /*e390*/  ULDC UR4, c[0x0][0x600] ;  /* 0x0001800000047ab9 */ /* 0x000fd80000000800 */
[----:B------:R-:W-:-:S04]  /*e3a0*/  @!P0 FMUL R6, R6, 16777216 ;  /* 0x4b80000006068820 */ /* 0x000fc80000400000 */
[----:B------:R-:W2:Y:S02]  /*e3b0*/  MUFU.LG2 R0, R6 ;  /* 0x0000000600007308 */ /* 0x000ea40000000c00 */
[----:B--2---:R-:W-:-:S04]  /*e3c0*/  @!P0 FADD R0, R0, -24 ;  /* 0xc1c0000000008421 */ /* 0x004fc80000000000 */
[----:B------:R-:W-:-:S04]  /*e3d0*/  FMUL R7, R0, 0.69314718246459960938 ;  /* 0x3f31721800077820 */ /* 0x000fc80000400000 */
[----:B------:R-:W-:-:S07]  /*e3e0*/  FFMA R7, R20, UR4, R7 ;  /* 0x0000000414077c23 */ /* 0x000fce0008000007 */
.L_x_57:
[----:B------:R-:W-:Y:S05]  /*e3f0*/  BSYNC B0 ;  /* 0x0000000000007941 */ /* 0x000fea0003800000 */
.L_x_56:
[C---:B------:R-:W-:Y:S01]  /*e400*/  LOP3.LUT P0, R19, R16.reuse, 0x3, RZ, 0xc0, !PT ;  /* 0x0000000310137812 */ /* 0x040fe2000780c0ff */
[----:B------:R-:W-:Y:S01]  /*e410*/  ULDC UR4, c[0x0][0x608] ;  /* 0x0001820000047ab9 */ /* 0x000fe20000000800 */
[----:B------:R-:W-:Y:S01]  /*e420*/  LOP3.LUT R17, R16, 0x7f, RZ, 0xc0, !PT ;  /* 0x0000007f10117812 */ /* 0x000fe200078ec0ff */
[----:B------:R-:W-:Y:S01]  /*e430*/  FMUL R8, R8, UR4 ;  /* 0x0000000408087c20 */ /* 0x000fe20008400000 */
[----:B------:R-:W-:Y:S01]  /*e440*/  ULDC.64 UR8, c[0x0][0x208] ;  /* 0x0000820000087ab9 */ /* 0x000fe20000000a00 */
[----:B------:R-:W-:Y:S01]  /*e450*/  BSSY B0, `(.L_x_61) ;  /* 0x0000020000007945 */ /* 0x000fe20003800000 */
[----:B------:R-:W-:Y:S01]  /*e460*/  SHF.R.U32.HI R18, RZ, 0x5, R17 ;  /* 0x00000005ff127819 */ /* 0x000fe20000011611 */
        /* <DEDUP_REMOVED lines=8> */
[----:B------:R-:W-:Y:S06]  /*e4f0*/  @P0 BRA `(.L_x_62) ;  /* 0x0000000000540947 */ /* 0x000fec0003800000 */
[----:B------:R-:W2:Y:S01]  /*e500*/  S2UR UR4, SR_CTAID.X ;  /* 0x00000000000479c3 */ /* 0x000ea20000002500 */
[----:B------:R-:W-:Y:S02]  /*e510*/  SHF.R.U32.HI R0, RZ, 0x2, R16 ;  /* 0x00000002ff007819 */ /* 0x000fe40000011610 */
[----:B------:R-:W-:Y:S02]  /*e520*/  SHF.L.U32 R3, R18, 0x4, RZ ;  /* 0x0000000412037819 */ /* 0x000fe400000006ff */
[----:B------:R-:W-:-:S04]  /*e530*/  LOP3.LUT R0, R0, 0x7, RZ, 0xc0, !PT ;  /* 0x0000000700007812 */ /* 0x000fc800078ec0ff */
[----:B------:R-:W-:Y:S01]  /*e540*/  LOP3.LUT R0, R3, 0xfffffff0, R0, 0xe2, !PT ;  /* 0xfffffff003007812 */ /* 0x000fe200078ee200 */
[----:B--2---:R-:W-:-:S03]  /*e550*/  USHF.L.U32 UR6, UR4, 0x6, URZ ;  /* 0x0000000604067899 */ /* 0x004fc6000800063f */
[----:B------:R-:W-:Y:S02]  /*e560*/  ULDC.64 UR4, c[0x0][0x688] ;  /* 0x0001a20000047ab9 */ /* 0x000fe40000000a00 */
[----:B------:R-:W-:Y:S02]  /*e570*/  UIMAD UR4, UR44, UR4, UR6 ;  /* 0x000000042c0472a4 */ /* 0x000fe4000f8e0206 */
[----:B------:R-:W-:Y:S02]  /*e580*/  LOP3.LUT R3, R0, UR6, RZ, 0xfc, !PT ;  /* 0x0000000600037c12 */ /* 0x000fe4000f8efcff */
[----:B------:R-:W-:-:S03]  /*e590*/  UIMAD UR4, UR45, UR5, UR4 ;  /* 0x000000052d0472a4 */ /* 0x000fc6000f8e0204 */
[C---:B------:R-:W-:Y:S01]  /*e5a0*/  VIADD R4, R3.reuse, 0x8 ;  /* 0x0000000803047836 */ /* 0x040fe20000000000 */
[----:B------:R-:W-:Y:S02]  /*e5b0*/  ULDC UR5, c[0x0][0x288] ;  /* 0x0000a20000057ab9 */ /* 0x000fe40000000800 */
[----:B------:R-:W-:Y:S02]  /*e5c0*/  ISETP.GE.U32.AND P0, PT, R3, UR5, PT ;  /* 0x0000000503007c0c */ /* 0x000fe4000bf06070 */
[----:B------:R-:W-:Y:S02]  /*e5d0*/  IADD3 R0, P2, R0, UR4, RZ ;  /* 0x0000000400007c10 */ /* 0x000fe4000ff5e0ff */
[----:B------:R-:W-:Y:S01]  /*e5e0*/  ISETP.GE.U32.AND P1, PT, R4, UR5, PT ;  /* 0x0000000504007c0c */ /* 0x000fe2000bf26070 */
[----:B------:R-:W-:Y:S01]  /*e5f0*/  ULDC.64 UR4, c[0x0][0x680] ;  /* 0x0001a00000047ab9 */ /* 0x000fe20000000a00 */
[----:B------:R-:W-:Y:S02]  /*e600*/  IADD3.X R3, RZ, RZ, RZ, P2, !PT ;  /* 0x000000ffff037210 */ /* 0x000fe400017fe4ff */
[----:B------:R-:W-:-:S04]  /*e610*/  LEA R4, P2, R0, UR4, 0x2 ;  /* 0x0000000400047c11 */ /* 0x000fc8000f8410ff */
[----:B------:R-:W-:-:S05]  /*e620*/  LEA.HI.X R5, R0, UR5, R3, 0x2, P2 ;  /* 0x0000000500057c11 */ /* 0x000fca00090f1403 */
[----:B------:R2:W-:Y:S04]  /*e630*/  @!P0 STG.E desc[UR8][R4.64], R9 ;  /* 0x0000000904008986 */ /* 0x0005e8000c101908 */
[----:B------:R2:W-:Y:S02]  /*e640*/  @!P1 STG.E desc[UR8][R4.64+0x20], R7 ;  /* 0x0000200704009986 */ /* 0x0005e4000c101908 */
.L_x_62:
[----:B------:R-:W-:Y:S05]  /*e650*/  BSYNC B0 ;  /* 0x0000000000007941 */ /* 0x000fea0003800000 */
.L_x_61:
[----:B------:R-:W-:Y:S01]  /*e660*/  ULDC.64 UR4, c[0x0][0x730] ;  /* 0x0001cc0000047ab9 */ /* 0x000fe20000000a00 */
[-C--:B------:R-:W-:Y:S01]  /*e670*/  FMUL R31, R106, R8.reuse ;  /* 0x000000086a1f7220 */ /* 0x080fe20000400000 */
[----:B------:R-:W-:Y:S01]  /*e680*/  ISETP.NE.U32.AND P0, PT, RZ, UR4, PT ;  /* 0x00000004ff007c0c */ /* 0x000fe2000bf05070 */
[-C--:B------:R-:W-:Y:S01]  /*e690*/  FMUL R107, R107, R8.reuse ;  /* 0x000000086b6b7220 */ /* 0x080fe20000400000 */
[-C--:B------:R-:W-:Y:S01]  /*e6a0*/  FMUL R33, R110, R8.reuse ;  /* 0x000000086e217220 */ /* 0x080fe20000400000 */
[-C--:B------:R-:W-:Y:S01]  /*e6b0*/  FMUL R111, R111, R8.reuse ;  /* 0x000000086f6f7220 */ /* 0x080fe20000400000 */
[----:B------:R-:W-:Y:S01]  /*e6c0*/  ISETP.NE.AND.EX P0, PT, RZ, UR5, PT, P0 ;  /* 0x00000005ff007c0c */ /* 0x000fe2000bf05300 */
[-C--:B------:R-:W-:Y:S01]  /*e6d0*/  FMUL R35, R98, R8.reuse ;  /* 0x0000000862237220 */ /* 0x080fe20000400000 */
[-C--:B------:R-:W-:Y:S01]  /*e6e0*/  FMUL R99, R99, R8.reuse ;  /* 0x0000000863637220 */ /* 0x080fe20000400000 */
[-C--:B------:R-:W-:Y:S01]  /*e6f0*/  FMUL R37, R102, R8.reuse ;  /* 0x0000000866257220 */ /* 0x080fe20000400000 */
[-C--:B------:R-:W-:Y:S01]  /*e700*/  FMUL R103, R103, R8.reuse ;  /* 0x0000000867677220 */ /* 0x080fe20000400000 */
[-C--:B------:R-:W-:Y:S01]  /*e710*/  FMUL R39, R90, R8.reuse ;  /* 0x000000085a277220 */ /* 0x080fe20000400000 */
[-C--:B------:R-:W-:Y:S01]  /*e720*/  FMUL R91, R91, R8.reuse ;  /* 0x000000085b5b7220 */ /* 0x080fe20000400000 */
[-C--:B------:R-:W-:Y:S01]  /*e730*/  FMUL R41, R94, R8.reuse ;  /* 0x000000085e297220 */ /* 0x080fe20000400000 */
[----:B------:R-:W-:-:S05]  /*e740*/  FMUL R95, R95, R8 ;  /* 0x000000085f5f7220 */ /* 0x000fca0000400000 */
[----:B------:R-:W-:Y:S05]  /*e750*/  @P0 BRA `(.L_x_63) ;  /* 0x0000000000200947 */ /* 0x000fea0003800000 */
[----:B------:R-:W-:Y:S02]  /*e760*/  ULDC.64 UR4, c[0x0][0x728] ;  /* 0x0001ca0000047ab9 */ /* 0x000fe40000000a00 */
[----:B------:R-:W-:-:S04]  /*e770*/  ISETP.NE.U32.AND P0, PT, RZ, UR4, PT ;  /* 0x00000004ff007c0c */ /* 0x000fc8000bf05070 */
[----:B------:R-:W-:-:S13]  /*e780*/  ISETP.NE.AND.EX P0, PT, RZ, UR5, PT, P0 ;  /* 0x00000005ff007c0c */ /* 0x000fda000bf05300 */
[----:B------:R-:W-:Y:S05]  /*e790*/  @!P0 BRA `(.L_x_64) ;  /* 0x00000000000c8947 */ /* 0x000fea0003800000 */
[----:B--2---:R-:W2:Y:S02]  /*e7a0*/  LDC.64 R4, c[0x0][0x728] ;  /* 0x0001ca00ff047b82 */ /* 0x004ea40000000a00 */
[----:B--2---:R4:W5:Y:S01]  /*e7b0*/  LDG.E R4, desc[UR8][R4.64] ;  /* 0x0000000804047981 */ /* 0x004962000c1e1900 */
[----:B------:R-:W-:Y:S05]  /*e7c0*/  BRA `(.L_x_63) ;  /* 0x0000000000047947 */ /* 0x000fea0003800000 */
.L_x_64:
[----:B--2---:R-:W3:Y:S02]  /*e7d0*/  LDC R4, c[0x0][0x720] ;  /* 0x0001c800ff047b82 */ /* 0x004ee40000000800 */
.L_x_63:
[----:B------:R-:W-:Y:S01]  /*e7e0*/  MOV R0, RZ ;  /* 0x000000ff00007202 */ /* 0x000fe20000000f00 */
[----:B-1-3-5:R-:W-:-:S03]  /*e7f0*/  IMAD.MOV.U32 R24, RZ, RZ, R4 ;  /* 0x000000ffff187224 */ /* 0x02afc600078e0004 */
[----:B------:R-:W-:-:S13]  /*e800*/  LOP3.LUT P0, RZ, R0, 0x9f, RZ, 0xc0, !PT ;  /* 0x0000009f00ff7812 */ /* 0x000fda000780c0ff */
[----:B------:R-:W-:Y:S05]  /*e810*/  @!P0 BRA `(.L_x_65) ;  /* 0x0000000000408947 */ /* 0x000fea0003800000 */
[----:B------:R-:W-:Y:S01]  /*e820*/  MOV R0, 0x0 ;  /* 0x0000000000007802 */ /* 0x000fe20000000f00 */
[----:B------:R-:W-:Y:S01]  /*e830*/  ULDC.64 UR4, c[0x4][0x70] ;  /* 0x01001c0000047ab9 */ /* 0x000fe20000000a00 */
[----:B------:R-:W-:Y:S01]  /*e840*/  ULDC.64 UR6, c[0x4][0x8] ;  /* 0x0100020000067ab9 */ /* 0x000fe20000000a00 */
[----:B--2---:R-:W-:Y:S01]  /*e850*/  MOV R4, UR4 ;  /* 0x0000000400047c02 */ /* 0x004fe20008000f00 */
[----:B------:R1:W2:Y:S01]  /*e860*/  LDC.64 R14, c[0x4][R0] ;  /* 0x01000000000e7b82 */ /* 0x0002a20000000a00 */
[----:B----4-:R-:W-:Y:S01]  /*e870*/  IMAD.U32 R5, RZ, RZ, UR5 ;  /* 0x00000005ff057e24 */ /* 0x010fe2000f8e00ff */
[----:B------:R-:W-:Y:S01]  /*e880*/  ULDC.64 UR4, c[0x4][0x78] ;  /* 0x01001e0000047ab9 */ /* 0x000fe20000000a00 */
[----:B------:R-:W-:Y:S01]  /*e890*/  MOV R10, UR6 ;  /* 0x00000006000a7c02 */ /* 0x000fe20008000f00 */
[----:B------:R-:W-:Y:S01]  /*e8a0*/  IMAD.U32 R7, RZ, RZ, UR5 ;  /* 0x00000005ff077e24 */ /* 0x000fe2000f8e00ff */
[----:B------:R-:W-:Y:S01]  /*e8b0*/  MOV R6, UR4 ;  /* 0x0000000400067c02 */ /* 0x000fe20008000f00 */
[----:B------:R-:W-:Y:S01]  /*e8c0*/  IMAD.U32 R11, RZ, RZ, UR7 ;  /* 0x00000007ff0b7e24 */ /* 0x000fe2000f8e00ff */
[----:B------:R-:W-:Y:S01]  /*e8d0*/  MOV R8, 0x70 ;  /* 0x0000007000087802 */ /* 0x000fe20000000f00 */
[----:B------:R-:W-:Y:S01]  /*e8e0*/  IMAD.MOV.U32 R12, RZ, RZ, 0x1 ;  /* 0x00000001ff0c7424 */ /* 0x000fe200078e00ff */
[----:B-1----:R-:W-:-:S07]  /*e8f0*/  MOV R13, RZ ;  /* 0x000000ff000d7202 */ /* 0x002fce0000000f00 */
[----:B------:R-:W-:-:S07]  /*e900*/  LEPC R20, `(.L_x_65) ;  /* 0x000000001014794e */ /* 0x000fce0000000000 */
[----:B--2---:R-:W-:Y:S05]  /*e910*/  CALL.ABS.NOINC R14 ;  /* 0x000000000e007343 */ /* 0x004fea0003c00000 */
.L_x_65:
[----:B------:R-:W-:-:S13]  /*e920*/  LOP3.LUT P0, RZ, R2, 0x9f, RZ, 0xc0, !PT ;  /* 0x0000009f02ff7812 */ /* 0x000fda000780c0ff */
[----:B------:R-:W-:Y:S05]  /*e930*/  @!P0 BRA `(.L_x_66) ;  /* 0x0000000000408947 */ /* 0x000fea0003800000 */
[----:B------:R-:W-:Y:S01]  /*e940*/  MOV R0, 0x0 ;  /* 0x0000000000007802 */ /* 0x000fe20000000f00 */
[----:B------:R-:W-:Y:S01]  /*e950*/  ULDC.64 UR4, c[0x4][0x70] ;  /* 0x01001c0000047ab9 */ /* 0x000fe20000000a00 */
[----:B------:R-:W-:Y:S01]  /*e960*/  ULDC.64 UR6, c[0x4][0x78] ;  /* 0x01001e0000067ab9 */ /* 0x000fe20000000a00 */
[----:B--2---:R-:W-:Y:S01]  /*e970*/  IMAD.U32 R4, RZ, RZ, UR4 ;  /* 0x00000004ff047e24 */ /* 0x004fe2000f8e00ff */
[----:B------:R1:W2:Y:S01]  /*e980*/  LDC.64 R14, c[0x4][R0] ;  /* 0x01000000000e7b82 */ /* 0x0002a20000000a00 */
[----:B----4-:R-:W-:Y:S01]  /*e990*/  MOV R5, UR5 ;  /* 0x0000000500057c02 */ /* 0x010fe20008000f00 */
[----:B------:R-:W-:Y:S01]  /*e9a0*/  ULDC.64 UR4, c[0x4][0x10] ;  /* 0x0100040000047ab9 */ /* 0x000fe20000000a00 */
[----:B------:R-:W-:Y:S01]  /*e9b0*/  IMAD.U32 R6, RZ, RZ, UR6 ;  /* 0x00000006ff067e24 */ /* 0x000fe2000f8e00ff */
[----:B------:R-:W-:Y:S01]  /*e9c0*/  MOV R7, UR7 ;  /* 0x0000000700077c02 */ /* 0x000fe20008000f00 */
[----:B------:R-:W-:Y:S01]  /*e9d0*/  IMAD.U32 R10, RZ, RZ, UR4 ;  /* 0x00000004ff0a7e24 */ /* 0x000fe2000f8e00ff */
[----:B------:R-:W-:Y:S01]  /*e9e0*/  MOV R11, UR5 ;  /* 0x00000005000b7c02 */ /* 0x000fe20008000f00 */
[----:B------:R-:W-:Y:S01]  /*e9f0*/  IMAD.MOV.U32 R8, RZ, RZ, 0x70 ;  /* 0x00000070ff087424 */ /* 0x000fe200078e00ff */
[----:B------:R-:W-:Y:S01]  /*ea00*/  MOV R12, 0x1 ;  /* 0x00000001000c7802 */ /* 0x000fe20000000f00 */
[----:B-1----:R-:W-:-:S07]  /*ea10*/  IMAD.MOV.U32 R13, RZ, RZ, RZ ;  /* 0x000000ffff0d7224 */ /* 0x002fce00078e00ff */
[----:B------:R-:W-:-:S07]  /*ea20*/  LEPC R20, `(.L_x_66) ;  /* 0x000000001014794e */ /* 0x000fce0000000000 */
[----:B--2---:R-:W-:Y:S05]  /*ea30*/  CALL.ABS.NOINC R14 ;  /* 0x000000000e007343 */ /* 0x004fea0003c00000 */
.L_x_66:
[----:B------:R-:W-:Y:S01]  /*ea40*/  ULDC.64 UR4, c[0x0][0x730] ;  /* 0x0001cc0000047ab9 */ /* 0x000fe20000000a00 */
[----:B------:R-:W-:Y:S01]  /*ea50*/  SHF.L.U32 R0, R16, 0x4, RZ ;  /* 0x0000000410007819 */ /* 0x000fe200000006ff */
[----:B------:R-:W-:Y:S01]  /*ea60*/  IMAD R19, R18, 0x10, R19 ;  /* 0x0000001012137824 */ /* 0x000fe200078e0213 */
[----:B------:R-:W-:Y:S02]  /*ea70*/  ISETP.NE.U32.AND P0, PT, RZ, UR4, PT ;  /* 0x00000004ff007c0c */ /* 0x000fe4000bf05070 */
[----:B------:R-:W-:Y:S02]  /*ea80*/  SHF.R.U32.HI R3, RZ, 0x1, R16 ;  /* 0x00000001ff037819 */ /* 0x000fe40000011610 */
[----:B------:R-:W-:Y:S02]  /*ea90*/  ISETP.NE.AND.EX P0, PT, RZ, UR5, PT, P0 ;  /* 0x00000005ff007c0c */ /* 0x000fe4000bf05300 */
[----:B--2---:R-:W-:Y:S02]  /*eaa0*/  LOP3.LUT R4, R0, 0x40, RZ, 0xc0, !PT ;  /* 0x0000004000047812 */ /* 0x004fe400078ec0ff */
[----:B------:R-:W-:-:S02]  /*eab0*/  IADD3 R17, R17, 0x1f, RZ ;  /* 0x0000001f11117810 */ /* 0x000fc40007ffe0ff */
[----:B------:R-:W-:Y:S02]  /*eac0*/  LOP3.LUT R0, R0, 0x80, RZ, 0xc0, !PT ;  /* 0x0000008000007812 */ /* 0x000fe400078ec0ff */
[----:B------:R-:W-:Y:S02]  /*ead0*/  LOP3.LUT R3, R4, 0x8, R3, 0xf8, !PT ;  /* 0x0000000804037812 */ /* 0x000fe400078ef803 */
[----:B------:R-:W-:Y:S01]  /*eae0*/  SHF.L.U32 R16, R16, 0x1, RZ ;  /* 0x0000000110107819 */ /* 0x000fe200000006ff */
[----:B------:R-:W-:Y:S02]  /*eaf0*/  IMAD.U32 R0, R19, 0x10, R0 ;  /* 0x0000001013007824 */ /* 0x000fe400078e0000 */
[----:B------:R-:W1:Y:S01]  /*eb00*/  @P0 LDC R24, c[0x0][0x720] ;  /* 0x0001c800ff180b82 */ /* 0x000e620000000800 */
[----:B------:R-:W-:Y:S02]  /*eb10*/  ISETP.GT.U32.AND P0, PT, R17, 0x3e, PT ;  /* 0x0000003e1100780c */ /* 0x000fe40003f04070 */
[----:B------:R-:W-:-:S05]  /*eb20*/  LOP3.LUT R3, R3, 0x8, R16, 0x78, !PT ;  /* 0x0000000803037812 */ /* 0x000fca00078e7810 */
[----:B------:R-:W-:Y:S02]  /*eb30*/  IMAD.IADD R3, R0, 0x1, R3 ;  /* 0x0000000100037824 */ /* 0x000fe400078e0203 */
[-C--:B-1----:R-:W-:Y:S01]  /*eb40*/  FMUL R4, R120, R24.reuse ;  /* 0x0000001878047220 */ /* 0x082fe20000400000 */
[-C--:B------:R-:W-:Y:S01]  /*eb50*/  FMUL R121, R121, R24.reuse ;  /* 0x0000001879797220 */ /* 0x080fe20000400000 */
[-C--:B----4-:R-:W-:Y:S01]  /*eb60*/  FMUL R5, R23, R24.reuse ;  /* 0x0000001817057220 */ /* 0x090fe20000400000 */
        /* <DEDUP_REMOVED lines=37> */
[----:B------:R-:W-:-:S02]  /*edc0*/  F2FP.F16.F32.PACK_AB R4, R121, R4 ;  /* 0x000000047904723e */ /* 0x000fc400000000ff */
[----:B------:R-:W-:Y:S02]  /*edd0*/  F2FP.F16.F32.PACK_AB R5, R0, R5 ;  /* 0x000000050005723e */ /* 0x000fe400000000ff */
[----:B------:R-:W-:Y:S02]  /*ede0*/  F2FP.F16.F32.PACK_AB R6, R125, R6 ;  /* 0x000000067d06723e */ /* 0x000fe400000000ff */
[----:B------:R-:W-:Y:S01]  /*edf0*/  F2FP.F16.F32.PACK_AB R7, R8, R7 ;  /* 0x000000070807723e */ /* 0x000fe200000000ff */
[----:B------:R-:W-:Y:S06]  /*ee00*/  @P0 BRA `(.L_x_67) ;  /* 0x0000000000040947 */ /* 0x000fec0003800000 */
[----:B------:R-:W-:-:S04]  /*ee10*/  DEPBAR.LE SB0, 0x1 ;  /* 0x000080400000791a */ /* 0x000fc80000000000 */
.L_x_67:
[----:B------:R-:W-:Y:S05]  /*ee20*/  WARPSYNC.ALL ;  /* 0x0000000000007948 */ /* 0x000fea0003800000 */
[----:B------:R-:W-:Y:S01]  /*ee30*/  BAR.SYNC.DEFER_BLOCKING 0x1, 0x80 ;  /* 0x0042000000007b1d */ /* 0x000fe20000010000 */
[----:B------:R-:W-:Y:S02]  /*ee40*/  LEA R3, R3, R2, 0x1 ;  /* 0x0000000203037211 */ /* 0x000fe400078e08ff */
[----:B------:R-:W-:Y:S02]  /*ee50*/  F2FP.F16.F32.PACK_AB R9, R9, R10 ;  /* 0x0000000a0909723e */ /* 0x000fe400000000ff */
[----:B------:R-:W-:Y:S01]  /*ee60*/  F2FP.F16.F32.PACK_AB R8, R113, R112 ;  /* 0x000000707108723e */ /* 0x000fe200000000ff */
[----:B------:R-:W-:Y:S01]  /*ee70*/  BSSY B0, `(.L_x_68) ;  /* 0x0000018000007945 */ /* 0x000fe20003800000 */
[----:B------:R-:W-:-:S02]  /*ee80*/  F2FP.F16.F32.PACK_AB R10, R117, R116 ;  /* 0x00000074750a723e */ /* 0x000fc400000000ff */
[----:B------:R-:W-:Y:S01]  /*ee90*/  F2FP.F16.F32.PACK_AB R11, R11, R12 ;  /* 0x0000000c0b0b723e */ /* 0x000fe200000000ff */
[----:B------:R1:W-:Y:S01]  /*eea0*/  STSM.16.M88.4 [R3], R4 ;  /* 0x0000000403007844 */ /* 0x0003e20000000200 */
[----:B------:R-:W-:Y:S01]  /*eeb0*/  @!PT LDS RZ, [RZ] ;  /* 0x00000000fffff984 */ /* 0x000fe20000000800 */
[----:B------:R-:W-:Y:S01]  /*eec0*/  @!PT LDS RZ, [RZ] ;  /* 0x00000000fffff984 */ /* 0x000fe20000000800 */
[----:B------:R-:W-:Y:S01]  /*eed0*/  @!PT LDS RZ, [RZ] ;  /* 0x00000000fffff984 */ /* 0x000fe20000000800 */
[----:B------:R-:W-:Y:S01]  /*eee0*/  @!PT LDS RZ, [RZ] ;  /* 0x00000000fffff984 */ /* 0x000fe20000000800 */
[----:B------:R2:W-:Y:S06]  /*eef0*/  MEMBAR.ALL.CTA ;  /* 0x0000000000007992 */ /* 0x0005ec0000008000 */
[----:B--2---:R-:W2:Y:S02]  /*ef00*/  FENCE.VIEW.ASYNC.S ;  /* 0x00000000000073c6 */ /* 0x004ea40000000000 */
[----:B--2---:R-:W-:Y:S06]  /*ef10*/  BAR.SYNC.DEFER_BLOCKING 0x1, 0x80 ;  /* 0x0042000000007b1d */ /* 0x004fec0000010000 */
[----:B------:R-:W-:Y:S05]  /*ef20*/  @P0 BRA `(.L_x_69) ;  /* 0x0000000000300947 */ /* 0x000fea0003800000 */
[----:B------:R-:W2:Y:S01]  /*ef30*/  S2UR UR10, SR_CTAID.X ;  /* 0x00000000000a79c3 */ /* 0x000ea20000002500 */
[----:B------:R-:W-:Y:S01]  /*ef40*/  ULDC.64 UR4, c[0x0][0x198] ;  /* 0x0000660000047ab9 */ /* 0x000fe20000000a00 */
[----:B------:R-:W-:Y:S01]  /*ef50*/  R2UR UR8, R2 ;  /* 0x00000000020872ca */ /* 0x000fe200000e0000 */
[----:B------:R-:W-:Y:S01]  /*ef60*/  UIADD3 UR4, UP0, UR4, 0x670, URZ ;  /* 0x0000067004047890 */ /* 0x000fe2000ff1e03f */
[----:B------:R-:W-:Y:S01]  /*ef70*/  UMOV UR9, URZ ;  /* 0x0000003f00097c82 */ /* 0x000fe20008000000 */
[----:B------:R-:W-:Y:S02]  /*ef80*/  UMOV UR11, UR44 ;  /* 0x0000002c000b7c82 */ /* 0x000fe40008000000 */
[----:B------:R-:W-:Y:S01]  /*ef90*/  UIADD3.X UR5, URZ, UR5, URZ, UP0, !UPT ;  /* 0x000000053f057290 */ /* 0x000fe200087fe43f */
[----:B------:R-:W-:Y:S01]  /*efa0*/  UMOV UR12, UR45 ;  /* 0x0000002d000c7c82 */ /* 0x000fe20008000000 */
[----:B--2---:R-:W-:-:S09]  /*efb0*/  USHF.L.U32 UR10, UR10, 0x6, URZ ;  /* 0x000000060a0a7899 */ /* 0x004fd2000800063f */
[----:B------:R2:W-:Y:S01]  /*efc0*/  UTMASTG.4D [UR8], [UR4] ;  /* 0x00000008040073b5 */ /* 0x0005e20008018000 */
[----:B------:R0:W-:Y:S01]  /*efd0*/  UTMACMDFLUSH ;  /* 0x00000000000079b7 */ /* 0x0001e20000000000 */
[----:B--2---:R-:W-:-:S04]  /*efe0*/  DEPBAR.LE SB0, 0x1 ;  /* 0x000080400000791a */ /* 0x004fc80000000000 */
.L_x_69:
[----:B------:R-:W-:Y:S05]  /*eff0*/  BSYNC B0 ;  /* 0x0000000000007941 */ /* 0x000fea0003800000 */
.L_x_68:
[----:B------:R-:W-:Y:S01]  /*f000*/  BAR.SYNC.DEFER_BLOCKING 0x1, 0x80 ;  /* 0x0042000000007b1d */ /* 0x000fe20000010000 */
[----:B------:R-:W-:Y:S02]  /*f010*/  F2FP.F16.F32.PACK_AB R13, R13, R14 ;  /* 0x0000000e0d0d723e */ /* 0x000fe400000000ff */
[----:B------:R-:W-:Y:S02]  /*f020*/  F2FP.F16.F32.PACK_AB R12, R105, R104 ;  /* 0x00000068690c723e */ /* 0x000fe400000000ff */
[----:B------:R-:W-:Y:S01]  /*f030*/  F2FP.F16.F32.PACK_AB R14, R109, R108 ;  /* 0x0000006c6d0e723e */ /* 0x000fe200000000ff */
[----:B------:R-:W-:Y:S01]  /*f040*/  BSSY B0, `(.L_x_70) ;  /* 0x0000018000007945 */ /* 0x000fe20003800000 */
[----:B------:R-:W-:Y:S01]  /*f050*/  F2FP.F16.F32.PACK_AB R15, R15, R16 ;  /* 0x000000100f0f723e */ /* 0x000fe200000000ff */
[----:B------:R2:W-:Y:S01]  /*f060*/  STSM.16.M88.4 [R3+0x800], R8 ;  /* 0x0008000803007844 */ /* 0x0005e20000000200 */
[----:B------:R-:W-:Y:S01]  /*f070*/  @!PT LDS RZ, [RZ] ;  /* 0x00000000fffff984 */ /* 0x000fe20000000800 */
[----:B------:R-:W-:Y:S01]  /*f080*/  @!PT LDS RZ, [RZ] ;  /* 0x00000000fffff984 */ /* 0x000fe20000000800 */
[----:B------:R-:W-:Y:S01]  /*f090*/  @!PT LDS RZ, [RZ] ;  /* 0x00000000fffff984 */ /* 0x000fe20000000800 */
[----:B------:R-:W-:Y:S01]  /*f0a0*/  @!PT LDS RZ, [RZ] ;  /* 0x00000000fffff984 */ /* 0x000fe20000000800 */
[----:B------:R3:W-:Y:S06]  /*f0b0*/  MEMBAR.ALL.CTA ;  /* 0x0000000000007992 */ /* 0x0007ec0000008000 */
[----:B---3--:R-:W3:Y:S02]  /*f0c0*/  FENCE.VIEW.ASYNC.S ;  /* 0x00000000000073c6 */ /* 0x008ee40000000000 */
[----:B---3--:R-:W-:Y:S06]  /*f0d0*/  BAR.SYNC.DEFER_BLOCKING 0x1, 0x80 ;  /* 0x0042000000007b1d */ /* 0x008fec0000010000 */
[----:B------:R-:W-:Y:S05]  /*f0e0*/  @P0 BRA `(.L_x_71) ;  /* 0x0000000000340947 */ /* 0x000fea0003800000 */
[----:B------:R-:W3:Y:S01]  /*f0f0*/  S2UR UR10, SR_CTAID.X ;  /* 0x00000000000a79c3 */ /* 0x000ee20000002500 */
[----:B------:R-:W-:Y:S01]  /*f100*/  R2UR UR8, R2 ;  /* 0x00000000020872ca */ /* 0x000fe200000e0000 */
[----:B------:R-:W-:Y:S01]  /*f110*/  ULDC.64 UR4, c[0x0][0x198] ;  /* 0x0000660000047ab9 */ /* 0x000fe20000000a00 */
[----:B------:R-:W-:Y:S01]  /*f120*/  UMOV UR9, 0x10 ;  /* 0x0000001000097882 */ /* 0x000fe20000000000 */
[----:B------:R-:W-:Y:S01]  /*f130*/  UIADD3 UR4, UP0, UR4, 0x670, URZ ;  /* 0x0000067004047890 */ /* 0x000fe2000ff1e03f */
[----:B------:R-:W-:Y:S01]  /*f140*/  UMOV UR11, UR44 ;  /* 0x0000002c000b7c82 */ /* 0x000fe20008000000 */
[----:B------:R-:W-:Y:S02]  /*f150*/  UMOV UR12, UR45 ;  /* 0x0000002d000c7c82 */ /* 0x000fe40008000000 */
[----:B------:R-:W-:-:S06]  /*f160*/  UIADD3.X UR5, URZ, UR5, URZ, UP0, !UPT ;  /* 0x000000053f057290 */ /* 0x000fcc00087fe43f */
[----:B------:R-:W-:Y:S02]  /*f170*/  UIADD3 UR8, UR8, 0x800, URZ ;  /* 0x0000080008087890 */ /* 0x000fe4000fffe03f */
[----:B---3--:R-:W-:-:S09]  /*f180*/  USHF.L.U32 UR10, UR10, 0x6, URZ ;  /* 0x000000060a0a7899 */ /* 0x008fd2000800063f */
[----:B------:R3:W-:Y:S01]  /*f190*/  UTMASTG.4D [UR8], [UR4] ;  /* 0x00000008040073b5 */ /* 0x0007e20008018000 */
[----:B------:R0:W-:Y:S01]  /*f1a0*/  UTMACMDFLUSH ;  /* 0x00000000000079b7 */ /* 0x0001e20000000000 */
[----:B---3--:R-:W-:-:S04]  /*f1b0*/  DEPBAR.LE SB0, 0x1 ;  /* 0x000080400000791a */ /* 0x008fc80000000000 */
.L_x_71:
[----:B------:R-:W-:Y:S05]  /*f1c0*/  BSYNC B0 ;  /* 0x0000000000007941 */ /* 0x000fea0003800000 */
.L_x_70:
[----:B------:R-:W-:Y:S01]  /*f1d0*/  BAR.SYNC.DEFER_BLOCKING 0x1, 0x80 ;  /* 0x0042000000007b1d */ /* 0x000fe20000010000 */
[----:B------:R-:W-:Y:S02]  /*f1e0*/  F2FP.F16.F32.PACK_AB R17, R17, R18 ;  /* 0x000000121111723e */ /* 0x000fe400000000ff */
[----:B------:R-:W-:Y:S02]  /*f1f0*/  F2FP.F16.F32.PACK_AB R16, R97, R96 ;  /* 0x000000606110723e */ /* 0x000fe400000000ff */
[----:B------:R-:W-:Y:S01]  /*f200*/  F2FP.F16.F32.PACK_AB R18, R101, R100 ;  /* 0x000000646512723e */ /* 0x000fe200000000ff */
[----:B------:R-:W-:Y:S01]  /*f210*/  BSSY B0, `(.L_x_72) ;  /* 0x0000017000007945 */ /* 0x000fe20003800000 */
[----:B------:R-:W-:Y:S01]  /*f220*/  F2FP.F16.F32.PACK_AB R19, R19, R20 ;  /* 0x000000141313723e */ /* 0x000fe200000000ff */
[----:B------:R3:W-:Y:S01]  /*f230*/  STSM.16.M88.4 [R3], R12 ;  /* 0x0000000c03007844 */ /* 0x0007e20000000200 */
[----:B------:R-:W-:Y:S01]  /*f240*/  @!PT LDS RZ, [RZ] ;  /* 0x00000000fffff984 */ /* 0x000fe20000000800 */
[----:B------:R-:W-:Y:S01]  /*f250*/  @!PT LDS RZ, [RZ] ;  /* 0x00000000fffff984 */ /* 0x000fe20000000800 */
[----:B------:R-:W-:Y:S01]  /*f260*/  @!PT LDS RZ, [RZ] ;  /* 0x00000000fffff984 */ /* 0x000fe20000000800 */
[----:B------:R-:W-:Y:S01]  /*f270*/  @!PT LDS RZ, [RZ] ;  /* 0x00000000fffff984 */ /* 0x000fe20000000800 */
[----:B------:R4:W-:Y:S06]  /*f280*/  MEMBAR.ALL.CTA ;  /* 0x0000000000007992 */ /* 0x0009ec0000008000 */
[----:B----4-:R-:W4:Y:S02]  /*f290*/  FENCE.VIEW.ASYNC.S ;  /* 0x00000000000073c6 */ /* 0x010f240000000000 */
[----:B----4-:R-:W-:Y:S06]  /*f2a0*/  BAR.SYNC.DEFER_BLOCKING 0x1, 0x80 ;  /* 0x0042000000007b1d */ /* 0x010fec0000010000 */
[----:B------:R-:W-:Y:S05]  /*f2b0*/  @P0 BRA `(.L_x_73) ;  /* 0x0000000000300947 */ /* 0x000fea0003800000 */
[----:B------:R-:W4:Y:S01]  /*f2c0*/  S2UR UR10, SR_CTAID.X ;  /* 0x00000000000a79c3 */ /* 0x000f220000002500 */
[----:B------:R-:W-:Y:S01]  /*f2d0*/  ULDC.64 UR4, c[0x0][0x198] ;  /* 0x0000660000047ab9 */ /* 0x000fe20000000a00 */
[----:B------:R-:W-:Y:S01]  /*f2e0*/  R2UR UR8, R2 ;  /* 0x00000000020872ca */ /* 0x000fe200000e0000 */
[----:B------:R-:W-:Y:S01]  /*f2f0*/  UIADD3 UR4, UP0, UR4, 0x670, URZ ;  /* 0x0000067004047890 */ /* 0x000fe2000ff1e03f */
[----:B------:R-:W-:Y:S01]  /*f300*/  UMOV UR9, 0x20 ;  /* 0x0000002000097882 */ /* 0x000fe20000000000 */
[----:B------:R-:W-:Y:S02]  /*f310*/  UMOV UR11, UR44 ;  /* 0x0000002c000b7c82 */ /* 0x000fe40008000000 */
[----:B------:R-:W-:Y:S01]  /*f320*/  UIADD3.X UR5, URZ, UR5, URZ, UP0, !UPT ;  /* 0x000000053f057290 */ /* 0x000fe200087fe43f */
[----:B------:R-:W-:Y:S01]  /*f330*/  UMOV UR12, UR45 ;  /* 0x0000002d000c7c82 */ /* 0x000fe20008000000 */
[----:B----4-:R-:W-:-:S09]  /*f340*/  USHF.L.U32 UR10, UR10, 0x6, URZ ;  /* 0x000000060a0a7899 */ /* 0x010fd2000800063f */
[----:B------:R4:W-:Y:S01]  /*f350*/  UTMASTG.4D [UR8], [UR4] ;  /* 0x00000008040073b5 */ /* 0x0009e20008018000 */
[----:B------:R0:W-:Y:S01]  /*f360*/  UTMACMDFLUSH ;  /* 0x00000000000079b7 */ /* 0x0001e20000000000 */
[----:B----4-:R-:W-:-:S04]  /*f370*/  DEPBAR.LE SB0, 0x1 ;  /* 0x000080400000791a */ /* 0x010fc80000000000 */
.L_x_73:
[----:B------:R-:W-:Y:S05]  /*f380*/  BSYNC B0 ;  /* 0x0000000000007941 */ /* 0x000fea0003800000 */
.L_x_72:
        /* <DEDUP_REMOVED lines=12> */
[----:B-----5:R-:W5:Y:S02]  /*f450*/  FENCE.VIEW.ASYNC.S ;  /* 0x00000000000073c6 */ /* 0x020f640000000000 */
[----:B-----5:R-:W-:Y:S06]  /*f460*/  BAR.SYNC.DEFER_BLOCKING 0x1, 0x80 ;  /* 0x0042000000007b1d */ /* 0x020fec0000010000 */
[----:B------:R-:W-:Y:S05]  /*f470*/  @P0 BRA `(.L_x_75) ;  /* 0x0000000000340947 */ /* 0x000fea0003800000 */
[----:B------:R-:W5:Y:S01]  /*f480*/  S2UR UR10, SR_CTAID.X ;  /* 0x00000000000a79c3 */ /* 0x000f620000002500 */
        /* <DEDUP_REMOVED lines=8> */
[----:B-----5:R-:W-:-:S09]  /*f510*/  USHF.L.U32 UR10, UR10, 0x6, URZ ;  /* 0x000000060a0a7899 */ /* 0x020fd2000800063f */
[----:B------:R1:W-:Y:S01]  /*f520*/  UTMASTG.4D [UR8], [UR4] ;  /* 0x00000008040073b5 */ /* 0x0003e20008018000 */
[----:B------:R0:W-:Y:S01]  /*f530*/  UTMACMDFLUSH ;  /* 0x00000000000079b7 */ /* 0x0001e20000000000 */
[----:B-1----:R-:W-:-:S04]  /*f540*/  DEPBAR.LE SB0, 0x1 ;  /* 0x000080400000791a */ /* 0x002fc80000000000 */
.L_x_75:
[----:B------:R-:W-:Y:S05]  /*f550*/  BSYNC B0 ;  /* 0x0000000000007941 */ /* 0x000fea0003800000 */
.L_x_74:
[----:B------:R-:W-:Y:S06]  /*f560*/  BAR.SYNC.DEFER_BLOCKING 0x1, 0x80 ;  /* 0x0042000000007b1d */ /* 0x000fec0000010000 */
[----:B------:R-:W-:Y:S01]  /*f570*/  BSSY B0, `(.L_x_76) ;  /* 0x0000015000007945 */ /* 0x000fe20003800000 */
[----:B------:R1:W-:Y:S01]  /*f580*/  STSM.16.M88.4 [R3], R20 ;  /* 0x0000001403007844 */ /* 0x0003e20000000200 */
        /* <DEDUP_REMOVED lines=9> */
[----:B------:R-:W-:Y:S01]  /*f620*/  ULDC.64 UR4, c[0x0][0x198] ;  /* 0x0000660000047ab9 */ /* 0x000fe20000000a00 */
[----:B------:R-:W-:Y:S01]  /*f630*/  R2UR UR8, R2 ;  /* 0x00000000020872ca */ /* 0x000fe200000e0000 */
[----:B------:R-:W-:Y:S01]  /*f640*/  UIADD3 UR4, UP0, UR4, 0x670, URZ ;  /* 0x0000067004047890 */ /* 0x000fe2000ff1e03f */
[----:B------:R-:W-:Y:S01]  /*f650*/  UMOV UR9, 0x40 ;  /* 0x0000004000097882 */ /* 0x000fe20000000000 */
[----:B------:R-:W-:Y:S02]  /*f660*/  UMOV UR11, UR44 ;  /* 0x0000002c000b7c82 */ /* 0x000fe40008000000 */
[----:B------:R-:W-:Y:S01]  /*f670*/  UIADD3.X UR5, URZ, UR5, URZ, UP0, !UPT ;  /* 0x000000053f057290 */ /* 0x000fe200087fe43f */
[----:B------:R-:W-:Y:S01]  /*f680*/  UMOV UR12, UR45 ;  /* 0x0000002d000c7c82 */ /* 0x000fe20008000000 */
[----:B-----5:R-:W-:-:S09]  /*f690*/  USHF.L.U32 UR10, UR10, 0x6, URZ ;  /* 0x000000060a0a7899 */ /* 0x020fd2000800063f */
[----:B------:R1:W-:Y:S02]  /*f6a0*/  UTMASTG.4D [UR8], [UR4] ;  /* 0x00000008040073b5 */ /* 0x0003e40008018000 */
[----:B-1----:R0:W-:Y:S02]  /*f6b0*/  UTMACMDFLUSH ;  /* 0x00000000000079b7 */ /* 0x0021e40000000000 */
.L_x_77:
[----:B------:R-:W-:Y:S05]  /*f6c0*/  BSYNC B0 ;  /* 0x0000000000007941 */ /* 0x000fea0003800000 */
.L_x_76:
[----:B------:R-:W-:-:S04]  /*f6d0*/  DEPBAR.LE SB0, 0x0 ;  /* 0x000080000000791a */ /* 0x000fc80000000000 */
[----:B------:R-:W-:Y:S05]  /*f6e0*/  EXIT ;  /* 0x000000000000794d */ /* 0x000fea0003800000 */
.L_x_7:
[----:B-1----:R1:W2:Y:S02]  /*f6f0*/  SYNCS.PHASECHK.TRANS64.TRYWAIT P2, [R3+URZ+0x16848], R2 ;  /* 0x01684802030075a7 */ /* 0x0022a4000804017f */
[----:B--2---:R-:W-:Y:S05]  /*f700*/  @!P2 NANOSLEEP.SYNCS 0x989680 ;  /* 0x009896800000a95d */ /* 0x004fea0003900000 */
[----:B------:R-:W2:Y:S02]  /*f710*/  @!P2 SYNCS.PHASECHK.TRANS64 P2, [R3+URZ+0x16848], R2 ;  /* 0x016848020300a5a7 */ /* 0x000ea4000804007f */
[----:B--2---:R-:W-:Y:S05]  /*f720*/  @!P2 BRA `(.L_x_7) ;  /* 0xfffffffc00f0a947 */ /* 0x004fea000383ffff */
[----:B------:R-:W-:Y:S05]  /*f730*/  BRA `(.L_x_78) ;  /* 0xffffff0c00f47947 */ /* 0x000fea000383ffff */
.L_x_12:
[----:B-1----:R1:W2:Y:S02]  /*f740*/  SYNCS.PHASECHK.TRANS64.TRYWAIT P1, [R3+URZ+0x16820], R2 ;  /* 0x01682002030075a7 */ /* 0x0022a4000802017f */
[----:B--2---:R-:W-:Y:S05]  /*f750*/  @!P1 NANOSLEEP.SYNCS 0x989680 ;  /* 0x009896800000995d */ /* 0x004fea0003900000 */
[----:B------:R-:W2:Y:S02]  /*f760*/  @!P1 SYNCS.PHASECHK.TRANS64 P1, [R3+URZ+0x16820], R2 ;  /* 0x01682002030095a7 */ /* 0x000ea4000802007f */
[----:B--2---:R-:W-:Y:S05]  /*f770*/  @!P1 BRA `(.L_x_12) ;  /* 0xfffffffc00f09947 */ /* 0x004fea000383ffff */
[----:B------:R-:W-:Y:S05]  /*f780*/  BRA `(.L_x_79) ;  /* 0xffffff1000fc7947 */ /* 0x000fea000383ffff */
.L_x_14:
[----:B-1----:R1:W2:Y:S02]  /*f790*/  SYNCS.PHASECHK.TRANS64.TRYWAIT P1, [R2+URZ+0x16820], R3 ;  /* 0x01682003020075a7 */ /* 0x0022a4000802017f */
[----:B--2---:R-:W-:Y:S05]  /*f7a0*/  @!P1 NANOSLEEP.SYNCS 0x989680 ;  /* 0x009896800000995d */ /* 0x004fea0003900000 */
[----:B------:R-:W2:Y:S02]  /*f7b0*/  @!P1 SYNCS.PHASECHK.TRANS64 P1, [R2+URZ+0x16820], R3 ;  /* 0x01682003020095a7 */ /* 0x000ea4000802007f */
[----:B--2---:R-:W-:Y:S05]  /*f7c0*/  @!P1 BRA `(.L_x_14) ;  /* 0xfffffffc00f09947 */ /* 0x004fea000383ffff */
[----:B------:R-:W-:Y:S05]  /*f7d0*/  BRA `(.L_x_80) ;  /* 0xffffff1400b47947 */ /* 0x000fea000383ffff */
.L_x_17:
[----:B-1----:R1:W2:Y:S02]  /*f7e0*/  SYNCS.PHASECHK.TRANS64.TRYWAIT P1, [R3+URZ+0x16820], R4 ;  /* 0x01682004030075a7 */ /* 0x0022a4000802017f */
[----:B--2---:R-:W-:Y:S05]  /*f7f0*/  @!P1 NANOSLEEP.SYNCS 0x989680 ;  /* 0x009896800000995d */ /* 0x004fea0003900000 */
[----:B------:R-:W2:Y:S02]  /*f800*/  @!P1 SYNCS.PHASECHK.TRANS64 P1, [R3+URZ+0x16820], R4 ;  /* 0x01682004030095a7 */ /* 0x000ea4000802007f */
[----:B--2---:R-:W-:Y:S05]  /*f810*/  @!P1 BRA `(.L_x_17) ;  /* 0xfffffffc00f09947 */ /* 0x004fea000383ffff */
[----:B------:R-:W-:Y:S05]  /*f820*/  BRA `(.L_x_81) ;  /* 0xffffff1800987947 */ /* 0x000fea000383ffff */
.L_x_19:
[----:B-1----:R1:W2:Y:S02]  /*f830*/  SYNCS.PHASECHK.TRANS64.TRYWAIT P1, [R3+URZ+0x16820], R2 ;  /* 0x01682002030075a7 */ /* 0x0022a4000802017f */
[----:B--2---:R-:W-:Y:S05]  /*f840*/  @!P1 NANOSLEEP.SYNCS 0x989680 ;  /* 0x009896800000995d */ /* 0x004fea0003900000 */
[----:B------:R-:W2:Y:S02]  /*f850*/  @!P1 SYNCS.PHASECHK.TRANS64 P1, [R3+URZ+0x16820], R2 ;  /* 0x01682002030095a7 */ /* 0x000ea4000802007f */
[----:B--2---:R-:W-:Y:S05]  /*f860*/  @!P1 BRA `(.L_x_19) ;  /* 0xfffffffc00f09947 */ /* 0x004fea000383ffff */
[----:B------:R-:W-:Y:S05]  /*f870*/  BRA `(.L_x_82) ;  /* 0xffffff1c00587947 */ /* 0x000fea000383ffff */
.L_x_21:
[----:B-1----:R1:W2:Y:S02]  /*f880*/  SYNCS.PHASECHK.TRANS64.TRYWAIT P1, [R2+URZ+0x16840], R13 ;  /* 0x0168400d020075a7 */ /* 0x0022a4000802017f */
[----:B--2---:R-:W-:Y:S05]  /*f890*/  @!P1 NANOSLEEP.SYNCS 0x989680 ;  /* 0x009896800000995d */ /* 0x004fea0003900000 */
[----:B------:R-:W2:Y:S02]  /*f8a0*/  @!P1 SYNCS.PHASECHK.TRANS64 P1, [R2+URZ+0x16840], R13 ;  /* 0x0168400d020095a7 */ /* 0x000ea4000802007f */
[----:B--2---:R-:W-:Y:S05]  /*f8b0*/  @!P1 BRA `(.L_x_21) ;  /* 0xfffffffc00f09947 */ /* 0x004fea000383ffff */
[----:B------:R-:W-:Y:S05]  /*f8c0*/  BRA `(.L_x_83) ;  /* 0xffffff2000407947 */ /* 0x000fea000383ffff */
.L_x_22:
[----:B--2---:R2:W3:Y:S02]  /*f8d0*/  SYNCS.PHASECHK.TRANS64.TRYWAIT P1, [R2+URZ+0x16800], R13 ;  /* 0x0168000d020075a7 */ /* 0x0044e4000802017f */
[----:B---3--:R-:W-:Y:S05]  /*f8e0*/  @!P1 NANOSLEEP.SYNCS 0x989680 ;  /* 0x009896800000995d */ /* 0x008fea0003900000 */
[----:B------:R-:W3:Y:S02]  /*f8f0*/  @!P1 SYNCS.PHASECHK.TRANS64 P1, [R2+URZ+0x16800], R13 ;  /* 0x0168000d020095a7 */ /* 0x000ee4000802007f */
[----:B---3--:R-:W-:Y:S05]  /*f900*/  @!P1 BRA `(.L_x_22) ;  /* 0xfffffffc00f09947 */ /* 0x008fea000383ffff */
[----:B------:R-:W-:Y:S05]  /*f910*/  BRA `(.L_x_84) ;  /* 0xffffff20004c7947 */ /* 0x000fea000383ffff */
.L_x_23:
[----:B--2---:R2:W3:Y:S02]  /*f920*/  SYNCS.PHASECHK.TRANS64.TRYWAIT P6, [R2+URZ+0x16808], R13 ;  /* 0x0168080d020075a7 */ /* 0x0044e400080c017f */
[----:B---3--:R-:W-:Y:S05]  /*f930*/  @!P6 NANOSLEEP.SYNCS 0x989680 ;  /* 0x009896800000e95d */ /* 0x008fea0003900000 */
[----:B------:R-:W3:Y:S02]  /*f940*/  @!P6 SYNCS.PHASECHK.TRANS64 P6, [R2+URZ+0x16808], R13 ;  /* 0x0168080d0200e5a7 */ /* 0x000ee400080c007f */
[----:B---3--:R-:W-:Y:S05]  /*f950*/  @!P6 BRA `(.L_x_23) ;  /* 0xfffffffc00f0e947 */ /* 0x008fea000383ffff */
[----:B------:R-:W-:Y:S05]  /*f960*/  BRA `(.L_x_85) ;  /* 0xffffff4000ec7947 */ /* 0x000fea000383ffff */
.L_x_25:
[----:B--2---:R2:W3:Y:S02]  /*f970*/  SYNCS.PHASECHK.TRANS64.TRYWAIT P2, [R21+URZ+0x16800], R20 ;  /* 0x01680014150075a7 */ /* 0x0044e4000804017f */
[----:B---3--:R-:W-:Y:S05]  /*f980*/  @!P2 NANOSLEEP.SYNCS 0x989680 ;  /* 0x009896800000a95d */ /* 0x008fea0003900000 */
[----:B------:R-:W3:Y:S02]  /*f990*/  @!P2 SYNCS.PHASECHK.TRANS64 P2, [R21+URZ+0x16800], R20 ;  /* 0x016800141500a5a7 */ /* 0x000ee4000804007f */
[----:B---3--:R-:W-:Y:S05]  /*f9a0*/  @!P2 BRA `(.L_x_25) ;  /* 0xfffffffc00f0a947 */ /* 0x008fea000383ffff */
[----:B------:R-:W-:Y:S05]  /*f9b0*/  BRA `(.L_x_86) ;  /* 0xffffff5c00e07947 */ /* 0x000fea000383ffff */
.L_x_28:
[----:B-1----:R1:W2:Y:S02]  /*f9c0*/  SYNCS.PHASECHK.TRANS64.TRYWAIT P3, [R20+URZ+0x16820], R21 ;  /* 0x01682015140075a7 */ /* 0x0022a4000806017f */
[----:B--2---:R-:W-:Y:S05]  /*f9d0*/  @!P3 NANOSLEEP.SYNCS 0x989680 ;  /* 0x009896800000b95d */ /* 0x004fea0003900000 */
[----:B------:R-:W2:Y:S02]  /*f9e0*/  @!P3 SYNCS.PHASECHK.TRANS64 P3, [R20+URZ+0x16820], R21 ;  /* 0x016820151400b5a7 */ /* 0x000ea4000806007f */
[----:B--2---:R-:W-:Y:S05]  /*f9f0*/  @!P3 BRA `(.L_x_28) ;  /* 0xfffffffc00f0b947 */ /* 0x004fea000383ffff */
[----:B------:R-:W-:Y:S05]  /*fa00*/  BRA `(.L_x_87) ;  /* 0xffffff60006c7947 */ /* 0x000fea000383ffff */
.L_x_30:
[----:B-1----:R1:W2:Y:S02]  /*fa10*/  SYNCS.PHASECHK.TRANS64.TRYWAIT P5, [R135+URZ+0x16800], R134 ;  /* 0x01680086870075a7 */ /* 0x0022a400080a017f */
[----:B--2---:R-:W-:Y:S05]  /*fa20*/  @!P5 NANOSLEEP.SYNCS 0x989680 ;  /* 0x009896800000d95d */ /* 0x004fea0003900000 */
[----:B------:R-:W2:Y:S02]  /*fa30*/  @!P5 SYNCS.PHASECHK.TRANS64 P5, [R135+URZ+0x16800], R134 ;  /* 0x016800868700d5a7 */ /* 0x000ea400080a007f */
[----:B--2---:R-:W-:Y:S05]  /*fa40*/  @!P5 BRA `(.L_x_30) ;  /* 0xfffffffc00f0d947 */ /* 0x004fea000383ffff */
[----:B------:R-:W-:Y:S05]  /*fa50*/  BRA `(.L_x_88) ;  /* 0xffffff6800d47947 */ /* 0x000fea000383ffff */
.L_x_34:
[----:B-1----:R1:W2:Y:S02]  /*fa60*/  SYNCS.PHASECHK.TRANS64.TRYWAIT P2, [R23+URZ+0x16820], R24 ;  /* 0x01682018170075a7 */ /* 0x0022a4000804017f */
[----:B--2---:R-:W-:Y:S05]  /*fa70*/  @!P2 NANOSLEEP.SYNCS 0x989680 ;  /* 0x009896800000a95d */ /* 0x004fea0003900000 */
[----:B------:R-:W2:Y:S02]  /*fa80*/  @!P2 SYNCS.PHASECHK.TRANS64 P2, [R23+URZ+0x16820], R24 ;  /* 0x016820181700a5a7 */ /* 0x000ea4000804007f */
[----:B--2---:R-:W-:Y:S05]  /*fa90*/  @!P2 BRA `(.L_x_34) ;  /* 0xfffffffc00f0a947 */ /* 0x004fea000383ffff */
[----:B------:R-:W-:Y:S05]  /*faa0*/  BRA `(.L_x_89) ;  /* 0xffffff9400bc7947 */ /* 0x000fea000383ffff */
.L_x_38:
[----:B--2---:R2:W3:Y:S02]  /*fab0*/  SYNCS.PHASECHK.TRANS64.TRYWAIT P1, [R21+URZ+0x16800], R20 ;  /* 0x01680014150075a7 */ /* 0x0044e4000802017f */
[----:B---3--:R-:W-:Y:S05]  /*fac0*/  @!P1 NANOSLEEP.SYNCS 0x989680 ;  /* 0x009896800000995d */ /* 0x008fea0003900000 */
[----:B------:R-:W3:Y:S02]  /*fad0*/  @!P1 SYNCS.PHASECHK.TRANS64 P1, [R21+URZ+0x16800], R20 ;  /* 0x01680014150095a7 */ /* 0x000ee4000802007f */
[----:B---3--:R-:W-:Y:S05]  /*fae0*/  @!P1 BRA `(.L_x_38) ;  /* 0xfffffffc00f09947 */ /* 0x008fea000383ffff */
[----:B------:R-:W-:Y:S05]  /*faf0*/  BRA `(.L_x_90) ;  /* 0xffffff9800c47947 */ /* 0x000fea000383ffff */
.L_x_41:
[----:B-1----:R1:W2:Y:S02]  /*fb00*/  SYNCS.PHASECHK.TRANS64.TRYWAIT P2, [R20+URZ+0x16820], R21 ;  /* 0x01682015140075a7 */ /* 0x0022a4000804017f */
[----:B--2---:R-:W-:Y:S05]  /*fb10*/  @!P2 NANOSLEEP.SYNCS 0x989680 ;  /* 0x009896800000a95d */ /* 0x004fea0003900000 */
[----:B------:R-:W2:Y:S02]  /*fb20*/  @!P2 SYNCS.PHASECHK.TRANS64 P2, [R20+URZ+0x16820], R21 ;  /* 0x016820151400a5a7 */ /* 0x000ea4000804007f */
[----:B--2---:R-:W-:Y:S05]  /*fb30*/  @!P2 BRA `(.L_x_41) ;  /* 0xfffffffc00f0a947 */ /* 0x004fea000383ffff */
[----:B------:R-:W-:Y:S05]  /*fb40*/  BRA `(.L_x_91) ;  /* 0xffffff9c00747947 */ /* 0x000fea000383ffff */
.L_x_44:
[----:B-1----:R1:W2:Y:S02]  /*fb50*/  SYNCS.PHASECHK.TRANS64.TRYWAIT P4, [R79+URZ+0x16800], R76 ;  /* 0x0168004c4f0075a7 */ /* 0x0022a4000808017f */
[----:B--2---:R-:W-:Y:S05]  /*fb60*/  @!P4 NANOSLEEP.SYNCS 0x989680 ;  /* 0x009896800000c95d */ /* 0x004fea0003900000 */
[----:B------:R-:W2:Y:S02]  /*fb70*/  @!P4 SYNCS.PHASECHK.TRANS64 P4, [R79+URZ+0x16800], R76 ;  /* 0x0168004c4f00c5a7 */ /* 0x000ea4000808007f */
[----:B--2---:R-:W-:Y:S05]  /*fb80*/  @!P4 BRA `(.L_x_44) ;  /* 0xfffffffc00f0c947 */ /* 0x004fea000383ffff */
[----:B------:R-:W-:Y:S05]  /*fb90*/  BRA `(.L_x_92) ;  /* 0xffffffac00c47947 */ /* 0x000fea000383ffff */
.L_x_48:
[----:B-1----:R1:W2:Y:S02]  /*fba0*/  SYNCS.PHASECHK.TRANS64.TRYWAIT P1, [R6+URZ+0x16820], R25 ;  /* 0x01682019060075a7 */ /* 0x0022a4000802017f */
[----:B--2---:R-:W-:Y:S05]  /*fbb0*/  @!P1 NANOSLEEP.SYNCS 0x989680 ;  /* 0x009896800000995d */ /* 0x004fea0003900000 */
[----:B------:R-:W2:Y:S02]  /*fbc0*/  @!P1 SYNCS.PHASECHK.TRANS64 P1, [R6+URZ+0x16820], R25 ;  /* 0x01682019060095a7 */ /* 0x000ea4000802007f */
[----:B--2---:R-:W-:Y:S05]  /*fbd0*/  @!P1 BRA `(.L_x_48) ;  /* 0xfffffffc00f09947 */ /* 0x004fea000383ffff */
[----:B------:R-:W-:Y:S05]  /*fbe0*/  BRA `(.L_x_93) ;  /* 0xffffffdc00907947 */ /* 0x000fea000383ffff */
        .weak           $__internal_0_$__cuda_sm20_rcp_rn_f32_slowpath
        .type           $__internal_0_$__cuda_sm20_rcp_rn_f32_slowpath,@function
        .size           $__internal_0_$__cuda_sm20_rcp_rn_f32_slowpath,(.L_x_99 - $__internal_0_$__cuda_sm20_rcp_rn_f32_slowpath)
$__internal_0_$__cuda_sm20_rcp_rn_f32_slowpath:
[----:B------:R-:W-:Y:S01]  /*fbf0*/  IMAD.SHL.U32 R0, R3, 0x2, RZ ;  /* 0x0000000203007824 */ /* 0x000fe200078e00ff */
[----:B------:R-:W-:Y:S04]  /*fc00*/  BSSY B2, `(.L_x_94) ;  /* 0x0000030000027945 */ /* 0x000fe80003800000 */
[----:B------:R-:W-:-:S04]  /*fc10*/  SHF.R.U32.HI R15, RZ, 0x18, R0 ;  /* 0x00000018ff0f7819 */ /* 0x000fc80000011600 */
[----:B------:R-:W-:-:S13]  /*fc20*/  ISETP.NE.U32.AND P0, PT, R15, RZ, PT ;  /* 0x000000ff0f00720c */ /* 0x000fda0003f05070 */
[----:B------:R-:W-:Y:S05]  /*fc30*/  @P0 BRA `(.L_x_95) ;  /* 0x0000000000280947 */ /* 0x000fea0003800000 */
[----:B------:R-:W-:-:S04]  /*fc40*/  SHF.L.U32 R0, R3, 0x1, RZ ;  /* 0x0000000103007819 */ /* 0x000fc800000006ff */
[----:B------:R-:W-:-:S13]  /*fc50*/  ISETP.NE.AND P0, PT, R0, RZ, PT ;  /* 0x000000ff0000720c */ /* 0x000fda0003f05270 */
[----:B------:R-:W-:Y:S01]  /*fc60*/  @P0 FFMA R5, R3, 1.84467440737095516160e+19, RZ ;  /* 0x5f80000003050823 */ /* 0x000fe200000000ff */
[----:B------:R-:W-:Y:S08]  /*fc70*/  @!P0 MUFU.RCP R4, R3 ;  /* 0x0000000300048308 */ /* 0x000ff00000001000 */
[----:B------:R-:W1:Y:S02]  /*fc80*/  @P0 MUFU.RCP R0, R5 ;  /* 0x0000000500000308 */ /* 0x000e640000001000 */
[----:B-1----:R-:W-:-:S04]  /*fc90*/  @P0 FFMA R12, R5, R0, -1 ;  /* 0xbf800000050c0423 */ /* 0x002fc80000000000 */
[----:B------:R-:W-:-:S04]  /*fca0*/  @P0 FADD.FTZ R13, -R12, -RZ ;  /* 0x800000ff0c0d0221 */ /* 0x000fc80000010100 */
[----:B------:R-:W-:-:S04]  /*fcb0*/  @P0 FFMA R0, R0, R13, R0 ;  /* 0x0000000d00000223 */ /* 0x000fc80000000000 */
[----:B------:R-:W-:Y:S01]  /*fcc0*/  @P0 FFMA R4, R0, 1.84467440737095516160e+19, RZ ;  /* 0x5f80000000040823 */ /* 0x000fe200000000ff */
[----:B------:R-:W-:Y:S06]  /*fcd0*/  BRA `(.L_x_96) ;  /* 0x0000000000887947 */ /* 0x000fec0003800000 */
.L_x_95:
[----:B------:R-:W-:-:S05]  /*fce0*/  VIADD R24, R15, 0xffffff03 ;  /* 0xffffff030f187836 */ /* 0x000fca0000000000 */
[----:B------:R-:W-:-:S13]  /*fcf0*/  ISETP.GT.U32.AND P0, PT, R24, 0x1, PT ;  /* 0x000000011800780c */ /* 0x000fda0003f04070 */
[----:B------:R-:W-:Y:S05]  /*fd00*/  @P0 BRA `(.L_x_97) ;  /* 0x0000000000780947 */ /* 0x000fea0003800000 */
[----:B------:R-:W-:Y:S02]  /*fd10*/  LOP3.LUT R0, R3, 0x7fffff, RZ, 0xc0, !PT ;  /* 0x007fffff03007812 */ /* 0x000fe400078ec0ff */
[----:B------:R-:W-:Y:S02]  /*fd20*/  MOV R13, 0x3 ;  /* 0x00000003000d7802 */ /* 0x000fe40000000f00 */
[----:B------:R-:W-:Y:S02]  /*fd30*/  LOP3.LUT R0, R0, 0x3f800000, RZ, 0xfc, !PT ;  /* 0x3f80000000007812 */ /* 0x000fe400078efcff */
[----:B------:R-:W-:Y:S02]  /*fd40*/  SHF.L.U32 R13, R13, R24, RZ ;  /* 0x000000180d0d7219 */ /* 0x000fe400000006ff */
[----:B------:R-:W1:Y:S02]  /*fd50*/  MUFU.RCP R5, R0 ;  /* 0x0000000000057308 */ /* 0x000e640000001000 */
[----:B-1----:R-:W-:-:S04]  /*fd60*/  FFMA R4, R0, R5, -1 ;  /* 0xbf80000000047423 */ /* 0x002fc80000000005 */
[----:B------:R-:W-:-:S04]  /*fd70*/  FADD.FTZ R4, -R4, -RZ ;  /* 0x800000ff04047221 */ /* 0x000fc80000010100 */
[CCC-:B------:R-:W-:Y:S01]  /*fd80*/  FFMA.RM R12, R5.reuse, R4.reuse, R5.reuse ;  /* 0x00000004050c7223 */ /* 0x1c0fe20000004005 */
[----:B------:R-:W-:-:S04]  /*fd90*/  FFMA.RP R5, R5, R4, R5 ;  /* 0x0000000405057223 */ /* 0x000fc80000008005 */
[C---:B------:R-:W-:Y:S02]  /*fda0*/  LOP3.LUT R4, R12.reuse, 0x7fffff, RZ, 0xc0, !PT ;  /* 0x007fffff0c047812 */ /* 0x040fe400078ec0ff */
[----:B------:R-:W-:Y:S02]  /*fdb0*/  FSETP.NEU.FTZ.AND P0, PT, R12, R5, PT ;  /* 0x000000050c00720b */ /* 0x000fe40003f1d000 */
[----:B------:R-:W-:Y:S02]  /*fdc0*/  LOP3.LUT R4, R4, 0x800000, RZ, 0xfc, !PT ;  /* 0x0080000004047812 */ /* 0x000fe400078efcff */
[----:B------:R-:W-:Y:S02]  /*fdd0*/  SEL R5, RZ, 0xffffffff, !P0 ;  /* 0xffffffffff057807 */ /* 0x000fe40004000000 */
[----:B------:R-:W-:-:S03]  /*fde0*/  LOP3.LUT R13, R13, R4, RZ, 0xc0, !PT ;  /* 0x000000040d0d7212 */ /* 0x000fc600078ec0ff */
[----:B------:R-:W-:Y:S01]  /*fdf0*/  IMAD.MOV R5, RZ, RZ, -R5 ;  /* 0x000000ffff057224 */ /* 0x000fe200078e0a05 */
[----:B------:R-:W-:-:S04]  /*fe00*/  SHF.R.U32.HI R13, RZ, R24, R13 ;  /* 0x00000018ff0d7219 */ /* 0x000fc8000001160d */
[--C-:B------:R-:W-:Y:S01]  /*fe10*/  LOP3.LUT P1, RZ, R5, R24, R4.reuse, 0xf8, !PT ;  /* 0x0000001805ff7212 */ /* 0x100fe2000782f804 */
[----:B------:R-:W-:Y:S01]  /*fe20*/  VIADD R5, R15, 0xffffff04 ;  /* 0xffffff040f057836 */ /* 0x000fe20000000000 */
[C---:B------:R-:W-:Y:S02]  /*fe30*/  LOP3.LUT P0, RZ, R13.reuse, 0x1, RZ, 0xc0, !PT ;  /* 0x000000010dff7812 */ /* 0x040fe4000780c0ff */
[----:B------:R-:W-:Y:S02]  /*fe40*/  LOP3.LUT P2, RZ, R13, 0x2, RZ, 0xc0, !PT ;  /* 0x000000020dff7812 */ /* 0x000fe4000784c0ff */
[----:B------:R-:W-:Y:S02]  /*fe50*/  SHF.R.U32.HI R4, RZ, R5, R4 ;  /* 0x00000005ff047219 */ /* 0x000fe40000011604 */
[----:B------:R-:W-:Y:S02]  /*fe60*/  PLOP3.LUT P0, PT, P0, P1, P2, 0xe0, 0x0 ;  /* 0x000000000000781c */ /* 0x000fe40000703c20 */
[----:B------:R-:W-:-:S02]  /*fe70*/  LOP3.LUT P1, RZ, R3, 0x7fffff, RZ, 0xc0, !PT ;  /* 0x007fffff03ff7812 */ /* 0x000fc4000782c0ff */
[----:B------:R-:W-:-:S04]  /*fe80*/  SEL R0, RZ, 0x1, !P0 ;  /* 0x00000001ff007807 */ /* 0x000fc80004000000 */
[----:B------:R-:W-:-:S04]  /*fe90*/  IADD3 R0, -R0, RZ, RZ ;  /* 0x000000ff00007210 */ /* 0x000fc80007ffe1ff */
[----:B------:R-:W-:-:S13]  /*fea0*/  ISETP.GE.AND P0, PT, R0, RZ, PT ;  /* 0x000000ff0000720c */ /* 0x000fda0003f06270 */
[----:B------:R-:W-:-:S05]  /*feb0*/  @!P0 IADD3 R4, R4, 0x1, RZ ;  /* 0x0000000104048810 */ /* 0x000fca0007ffe0ff */
[----:B------:R-:W-:-:S05]  /*fec0*/  @!P1 IMAD.SHL.U32 R4, R4, 0x2, RZ ;  /* 0x0000000204049824 */ /* 0x000fca00078e00ff */
[----:B------:R-:W-:Y:S01]  /*fed0*/  LOP3.LUT R4, R4, 0x80000000, R3, 0xf8, !PT ;  /* 0x8000000004047812 */ /* 0x000fe200078ef803 */
[----:B------:R-:W-:Y:S06]  /*fee0*/  BRA `(.L_x_96) ;  /* 0x0000000000047947 */ /* 0x000fec0003800000 */
.L_x_97:
[----:B------:R1:W2:Y:S02]  /*fef0*/  MUFU.RCP R4, R3 ;  /* 0x0000000300047308 */ /* 0x0002a40000001000 */
.L_x_96:
[----:B------:R-:W-:Y:S05]  /*ff00*/  BSYNC B2 ;  /* 0x0000000000027941 */ /* 0x000fea0003800000 */
.L_x_94:
[----:B--2---:R-:W-:Y:S01]  /*ff10*/  MOV R0, R4 ;  /* 0x0000000400007202 */ /* 0x004fe20000000f00 */
[----:B------:R-:W-:Y:S01]  /*ff20*/  IMAD.MOV.U32 R4, RZ, RZ, R14 ;  /* 0x000000ffff047224 */ /* 0x000fe200078e000e */
[----:B------:R-:W-:-:S04]  /*ff30*/  MOV R5, 0x0 ;  /* 0x0000000000057802 */ /* 0x000fc80000000f00 */
[----:B-1----:R-:W-:Y:S05]  /*ff40*/  RET.REL.NODEC R4 `(_ZN7cutlass13device_kernelINS_4fmha6kernel13FmhaKernelTmaINS1_10collective15FmhaMainloopTmaINS_6half_tEfN4cute5tupleIJNS7_1CILi64EEENS9_ILi128EEENS9_ILi80EEEEEENS4_14ResidualFusionEJEEENS4_15FmhaFwdEpilogueIS6_fNS8_IJSA_SC_SB_EEEEEJEEEEEvNT_6ParamsE) ;  /* 0xffffff00042c7950 */ /* 0x002fea0003c3ffff */
.L_x_98:
[----:B------:R-:W-:-:S00]  /*ff50*/  BRA `(.L_x_98) ;  /* 0xfffffffc00fc7947 */ /* 0x000fc0000383ffff */
[----:B------:R-:W-:-:S00]  /*ff60*/  NOP ;  /* 0x0000000000007918 */ /* 0x000fc00000000000 */
        /* <DEDUP_REMOVED lines=9> */
.L_x_99:


//--------------------- .nv.global.init           --------------------------
	.section	.nv.global.init,"aw",@progbits
.nv.global.init:
	.type		$str$23,@object
	.size		$str$23,($str$24 - $str$23)
$str$23:
        /*0000*/ 	.byte	0x28, 0x61, 0x64, 0x64, 0x72, 0x65, 0x73, 0x73, 0x20, 0x26, 0x20, 0x6d, 0x61, 0x73, 0x6b, 0x29
        /*0010*/ 	.byte	0x20, 0x3d, 0x3d, 0x20, 0x30, 0x00
	.type		$str$24,@object
	.size		$str$24,(__unnamed_1 - $str$24)
$str$24:
        /*0016*/ 	.byte	0x2f, 0x74, 0x6d, 0x70, 0x2f, 0x63, 0x75, 0x74, 0x6c, 0x61, 0x73, 0x73, 0x5f, 0x73, 0x77, 0x65
        /*0026*/ 	.byte	0x65, 0x70, 0x5f, 0x73, 0x72, 0x63, 0x2f, 0x69, 0x6e, 0x63, 0x6c, 0x75, 0x64, 0x65, 0x2f, 0x63
        /*0036*/ 	.byte	0x75, 0x74, 0x65, 0x2f, 0x70, 0x6f, 0x69, 0x6e, 0x74, 0x65, 0x72, 0x5f, 0x66, 0x6c, 0x61, 0x67
        /*0046*/ 	.byte	0x67, 0x65, 0x64, 0x2e, 0x68, 0x70, 0x70, 0x00
	.type		__unnamed_1,@object
	.size		__unnamed_1,(__unnamed_2 - __unnamed_1)
__unnamed_1:
        /*004e*/ 	.byte	0x61, 0x75, 0x74, 0x6f, 0x20, 0x63, 0x75, 0x74, 0x65, 0x3a, 0x3a, 0x61, 0x73, 0x5f, 0x70, 0x6f
        /* <DEDUP_REMOVED lines=27> */
        /*020e*/ 	.byte	0x3e, 0x3e, 0x3e, 0x3e, 0x3e, 0x5d, 0x00
	.type		__unnamed_2,@object
	.size		__unnamed_2,(.L_1 - __unnamed_2)
__unnamed_2:
        /* <DEDUP_REMOVED lines=29> */
.L_1:


//--------------------- .nv.shared._ZN7cutlass13device_kernelINS_4fmha6kernel13FmhaKernelTmaINS1_10collective15FmhaMainloopTmaINS_6half_tEfN4cute5tupleIJNS7_1CILi64EEENS9_ILi128EEENS9_ILi80EEEEEENS4_14ResidualFusionEJEEENS4_15FmhaFwdEpilogueIS6_fNS8_IJSA_SC_SB_EEEEEJEEEEEvNT_6ParamsE --------------------------
	.section	.nv.shared._ZN7cutlass13device_kernelINS_4fmha6kernel13FmhaKernelTmaINS1_10collective15FmhaMainloopTmaINS_6half_tEfN4cute5tupleIJNS7_1CILi64EEENS9_ILi128EEENS9_ILi80EEEEEENS4_14ResidualFusionEJEEENS4_15FmhaFwdEpilogueIS6_fNS8_IJSA_SC_SB_EEEEEJEEEEEvNT_6ParamsE,"aw",@nobits
	.sectionflags	@""
	.align	16
	.zero		1024


//--------------------- .nv.shared.reserved.0     --------------------------
	.section	.nv.shared.reserved.0,"aw",@nobits
	.weak		__nv_reservedSMEM_offset_0_alias
	.size		__nv_reservedSMEM_offset_0_alias, 0, 0
	.other		__nv_reservedSMEM_offset_0_alias,@"STO_CUDA_RESERVED_SHARED STV_DEFAULT"
__nv_reservedSMEM_offset_0_alias:
	.zero		0


//--------------------- .nv.global                --------------------------
	.section	.nv.global,"aw",@nobits
.nv.global:
	.type		_ZN39_INTERNAL_ad18dd5f_4_k_cu_c1f9ad17_31444cute1_E,@object
	.size		_ZN39_INTERNAL_ad18dd5f_4_k_cu_c1f9ad17_31444cute1_E,(_ZN39_INTERNAL_ad18dd5f_4_k_cu_c1f9ad17_31444cuda3std3__45__cpo6cbeginE - _ZN39_INTERNAL_ad18dd5f_4_k_cu_c1f9ad17_31444cute1_E)
_ZN39_INTERNAL_ad18dd5f_4_k_cu_c1f9ad17_31444cute1_E:
	.zero		1
	.type		_ZN39_INTERNAL_ad18dd5f_4_k_cu_c1f9ad17_31444cuda3std3__45__cpo6cbeginE,@object
	.size		_ZN39_INTERNAL_ad18dd5f_4_k_cu_c1f9ad17_31444cuda3std3__45__cpo6cbeginE,(_ZN39_INTERNAL_ad18dd5f_4_k_cu_c1f9ad17_31444cuda3std3__48in_placeE - _ZN39_INTERNAL_ad18dd5f_4_k_cu_c1f9ad17_31444cuda3std3__45__cpo6cbeginE)
_ZN39_INTERNAL_ad18dd5f_4_k_cu_c1f9ad17_31444cuda3std3__45__cpo6cbeginE:
	.zero		1
	.type		_ZN39_INTERNAL_ad18dd5f_4_k_cu_c1f9ad17_31444cuda3std3__48in_placeE,@object
	.size		_ZN39_INTERNAL_ad18dd5f_4_k_cu_c1f9ad17_31444cuda3std3__48in_placeE,(_ZN39_INTERNAL_ad18dd5f_4_k_cu_c1f9ad17_31444cuda3std6ranges3__45__cpo9iter_moveE - _ZN39_INTERNAL_ad18dd5f_4_k_cu_c1f9ad17_31444cuda3std3__48in_placeE)
_ZN39_INTERNAL_ad18dd5f_4_k_cu_c1f9ad17_31444cuda3std3__48in_placeE:
	.zero		1
	.type		_ZN39_INTERNAL_ad18dd5f_4_k_cu_c1f9ad17_31444cuda3std6ranges3__45__cpo9iter_moveE,@object
	.size		_ZN39_INTERNAL_ad18dd5f_4_k_cu_c1f9ad17_31444cuda3std6ranges3__45__cpo9iter_moveE,(_ZN39_INTERNAL_ad18dd5f_4_k_cu_c1f9ad17_31444cuda3std3__45__cpo5beginE - _ZN39_INTERNAL_ad18dd5f_4_k_cu_c1f9ad17_31444cuda3std6ranges3__45__cpo9iter_moveE)
_ZN39_INTERNAL_ad18dd5f_4_k_cu_c1f9ad17_31444cuda3std6ranges3__45__cpo9iter_moveE:
	.zero		1
	.type		_ZN39_INTERNAL_ad18dd5f_4_k_cu_c1f9ad17_31444cuda3std3__45__cpo5beginE,@object
	.size		_ZN39_INTERNAL_ad18dd5f_4_k_cu_c1f9ad17_31444cuda3std3__45__cpo5beginE,(_ZN39_INTERNAL_ad18dd5f_4_k_cu_c1f9ad17_31444cuda3std3__441_GLOBAL__N__ad18dd5f_4_k_cu_c1f9ad17_31446ignoreE - _ZN39_INTERNAL_ad18dd5f_4_k_cu_c1f9ad17_31444cuda3std3__45__cpo5beginE)
_ZN39_INTERNAL_ad18dd5f_4_k_cu_c1f9ad17_31444cuda3std3__45__cpo5beginE:
	.zero		1
	.type		_ZN39_INTERNAL_ad18dd5f_4_k_cu_c1f9ad17_31444cuda3std3__441_GLOBAL__N__ad18dd5f_4_k_cu_c1f9ad17_31446ignoreE,@object
	.size		_ZN39_INTERNAL_ad18dd5f_4_k_cu_c1f9ad17_31444cuda3std3__441_GLOBAL__N__ad18dd5f_4_k_cu_c1f9ad17_31446ignoreE,(_ZN39_INTERNAL_ad18dd5f_4_k_cu_c1f9ad17_31444cute7productE - _ZN39_INTERNAL_ad18dd5f_4_k_cu_c1f9ad17_31444cuda3std3__441_GLOBAL__N__ad18dd5f_4_k_cu_c1f9ad17_31446ignoreE)
_ZN39_INTERNAL_ad18dd5f_4_k_cu_c1f9ad17_31444cuda3std3__441_GLOBAL__N__ad18dd5f_4_k_cu_c1f9ad17_31446ignoreE:
	.zero		1
	.type		_ZN39_INTERNAL_ad18dd5f_4_k_cu_c1f9ad17_31444cute7productE,@object
	.size		_ZN39_INTERNAL_ad18dd5f_4_k_cu_c1f9ad17_31444cute7productE,(_ZN39_INTERNAL_ad18dd5f_4_k_cu_c1f9ad17_31444cuda3std3__45__cpo3endE - _ZN39_INTERNAL_ad18dd5f_4_k_cu_c1f9ad17_31444cute7productE)
_ZN39_INTERNAL_ad18dd5f_4_k_cu_c1f9ad17_31444cute7productE:
	.zero		1
	.type		_ZN39_INTERNAL_ad18dd5f_4_k_cu_c1f9ad17_31444cuda3std3__45__cpo3endE,@object
	.size		_ZN39_INTERNAL_ad18dd5f_4_k_cu_c1f9ad17_31444cuda3std3__45__cpo3endE,(_ZN39_INTERNAL_ad18dd5f_4_k_cu_c1f9ad17_31444cuda3std3__419piecewise_constructE - _ZN39_INTERNAL_ad18dd5f_4_k_cu_c1f9ad17_31444cuda3std3__45__cpo3endE)
_ZN39_INTERNAL_ad18dd5f_4_k_cu_c1f9ad17_31444cuda3std3__45__cpo3endE:
	.zero		1
	.type		_ZN39_INTERNAL_ad18dd5f_4_k_cu_c1f9ad17_31444cuda3std3__419piecewise_constructE,@object
	.size		_ZN39_INTERNAL_ad18dd5f_4_k_cu_c1f9ad17_31444cuda3std3__419piecewise_constructE,(_ZN39_INTERNAL_ad18dd5f_4_k_cu_c1f9ad17_31444cuda3std3__45__cpo4cendE - _ZN39_INTERNAL_ad18dd5f_4_k_cu_c1f9ad17_31444cuda3std3__419piecewise_constructE)
_ZN39_INTERNAL_ad18dd5f_4_k_cu_c1f9ad17_31444cuda3std3__419piecewise_constructE:
	.zero		1
	.type		_ZN39_INTERNAL_ad18dd5f_4_k_cu_c1f9ad17_31444cuda3std3__45__cpo4cendE,@object
	.size		_ZN39_INTERNAL_ad18dd5f_4_k_cu_c1f9ad17_31444cuda3std3__45__cpo4cendE,(_ZN39_INTERNAL_ad18dd5f_4_k_cu_c1f9ad17_31444cuda3std6ranges3__45__cpo4swapE - _ZN39_INTERNAL_ad18dd5f_4_k_cu_c1f9ad17_31444cuda3std3__45__cpo4cendE)
_ZN39_INTERNAL_ad18dd5f_4_k_cu_c1f9ad17_31444cuda3std3__45__cpo4cendE:
	.zero		1
	.type		_ZN39_INTERNAL_ad18dd5f_4_k_cu_c1f9ad17_31444cuda3std6ranges3__45__cpo4swapE,@object
	.size		_ZN39_INTERNAL_ad18dd5f_4_k_cu_c1f9ad17_31444cuda3std6ranges3__45__cpo4swapE,(.L_9 - _ZN39_INTERNAL_ad18dd5f_4_k_cu_c1f9ad17_31444cuda3std6ranges3__45__cpo4swapE)
_ZN39_INTERNAL_ad18dd5f_4_k_cu_c1f9ad17_31444cuda3std6ranges3__45__cpo4swapE:
	.zero		1
.L_9:


//--------------------- .nv.constant0._ZN7cutlass13device_kernelINS_4fmha6kernel13FmhaKernelTmaINS1_10collective15FmhaMainloopTmaINS_6half_tEfN4cute5tupleIJNS7_1CILi64EEENS9_ILi128EEENS9_ILi80EEEEEENS4_14ResidualFusionEJEEENS4_15FmhaFwdEpilogueIS6_fNS8_IJSA_SC_SB_EEEEEJEEEEEvNT_6ParamsE --------------------------
	.section	.nv.constant0._ZN7cutlass13device_kernelINS_4fmha6kernel13FmhaKernelTmaINS1_10collective15FmhaMainloopTmaINS_6half_tEfN4cute5tupleIJNS7_1CILi64EEENS9_ILi128EEENS9_ILi80EEEEEENS4_14ResidualFusionEJEEENS4_15FmhaFwdEpilogueIS6_fNS8_IJSA_SC_SB_EEEEEJEEEEEvNT_6ParamsE,"a",@progbits
	.sectionflags	@""
	.align	4
.nv.constant0._ZN7cutlass13device_kernelINS_4fmha6kernel13FmhaKernelTmaINS1_10collective15FmhaMainloopTmaINS_6half_tEfN4cute5tupleIJNS7_1CILi64EEENS9_ILi128EEENS9_ILi80EEEEEENS4_14ResidualFusionEJEEENS4_15FmhaFwdEpilogueIS6_fNS8_IJSA_SC_SB_EEEEEJEEEEEvNT_6ParamsE:
	.zero		2688


//--------------------- SYMBOLS --------------------------

	.type		.nv.reservedSmem.offset0,@object
	.size		.nv.reservedSmem.offset0,0x4
	.type		__assertfail,@function
